//
// Generated by NVIDIA NVVM Compiler
//
// Compiler Build ID: CL-36424714
// Cuda compilation tools, release 13.0, V13.0.88
// Based on NVVM 20.0.0
//

.version 9.0
.target sm_100
.address_size 64

	// .globl	_Z11convolutionPfS_S_iii
.extern .func  (.param .b32 func_retval0) vprintf
(
	.param .b64 vprintf_param_0,
	.param .b64 vprintf_param_1
)
;
.global .align 1 .b8 $str[23] = {72, 101, 108, 108, 111, 32, 116, 104, 114, 101, 97, 100, 32, 37, 100, 44, 32, 102, 61, 37, 102, 10};

.visible .entry _Z11convolutionPfS_S_iii(
	.param .u64 .ptr .align 1 _Z11convolutionPfS_S_iii_param_0,
	.param .u64 .ptr .align 1 _Z11convolutionPfS_S_iii_param_1,
	.param .u64 .ptr .align 1 _Z11convolutionPfS_S_iii_param_2,
	.param .u32 _Z11convolutionPfS_S_iii_param_3,
	.param .u32 _Z11convolutionPfS_S_iii_param_4,
	.param .u32 _Z11convolutionPfS_S_iii_param_5
)
{
	.reg .pred 	%p<79>;
	.reg .b32 	%r<182>;
	.reg .b32 	%f<99>;
	.reg .b64 	%rd<69>;

	ld.param.u64 	%rd4, [_Z11convolutionPfS_S_iii_param_0];
	ld.param.u64 	%rd5, [_Z11convolutionPfS_S_iii_param_1];
	ld.param.u64 	%rd3, [_Z11convolutionPfS_S_iii_param_2];
	ld.param.u32 	%r99, [_Z11convolutionPfS_S_iii_param_3];
	ld.param.u32 	%r102, [_Z11convolutionPfS_S_iii_param_4];
	ld.param.u32 	%r101, [_Z11convolutionPfS_S_iii_param_5];
	cvta.to.global.u64 	%rd1, %rd5;
	cvta.to.global.u64 	%rd2, %rd4;
	mov.u32 	%r103, %ctaid.x;
	mov.u32 	%r104, %ntid.x;
	mov.u32 	%r105, %tid.x;
	mad.lo.s32 	%r1, %r103, %r104, %r105;
	mov.u32 	%r106, %ctaid.y;
	mov.u32 	%r107, %ntid.y;
	mov.u32 	%r108, %tid.y;
	mad.lo.s32 	%r109, %r106, %r107, %r108;
	setp.ge.s32 	%p2, %r1, %r99;
	setp.ge.s32 	%p3, %r109, %r102;
	or.pred  	%p4, %p2, %p3;
	@%p4 bra 	$L__BB0_46;
	shr.u32 	%r110, %r101, 31;
	add.s32 	%r111, %r101, %r110;
	shr.s32 	%r3, %r111, 1;
	neg.s32 	%r4, %r3;
	setp.lt.s32 	%p5, %r101, -1;
	mov.f32 	%f97, 0f00000000;
	@%p5 bra 	$L__BB0_45;
	abs.s32 	%r5, %r3;
	add.s32 	%r6, %r3, %r5;
	add.s32 	%r112, %r6, 1;
	and.b32  	%r7, %r112, 7;
	and.b32  	%r8, %r112, 3;
	and.b32  	%r113, %r112, -8;
	neg.s32 	%r9, %r113;
	mad.lo.s32 	%r10, %r101, 7, %r3;
	shl.b32 	%r11, %r101, 3;
	mad.lo.s32 	%r12, %r101, 6, %r3;
	mad.lo.s32 	%r13, %r101, 5, %r3;
	shl.b32 	%r114, %r101, 2;
	add.s32 	%r14, %r3, %r114;
	mad.lo.s32 	%r15, %r101, 3, %r3;
	shl.b32 	%r115, %r101, 1;
	add.s32 	%r16, %r3, %r115;
	add.s32 	%r17, %r3, %r101;
	sub.s32 	%r18, %r109, %r3;
	mul.lo.s32 	%r116, %r99, %r18;
	add.s32 	%r117, %r116, %r99;
	add.s32 	%r19, %r1, %r117;
	shl.b32 	%r20, %r99, 3;
	add.s32 	%r118, %r18, 2;
	mad.lo.s32 	%r21, %r99, %r118, %r1;
	add.s32 	%r119, %r18, 3;
	mad.lo.s32 	%r22, %r99, %r119, %r1;
	add.s32 	%r120, %r18, 4;
	mad.lo.s32 	%r23, %r99, %r120, %r1;
	add.s32 	%r121, %r18, 5;
	mad.lo.s32 	%r24, %r99, %r121, %r1;
	add.s32 	%r122, %r18, 6;
	mad.lo.s32 	%r25, %r99, %r122, %r1;
	add.s32 	%r123, %r18, 7;
	mad.lo.s32 	%r26, %r99, %r123, %r1;
	add.s32 	%r27, %r1, %r116;
	mov.f32 	%f97, 0f00000000;
	mov.u32 	%r159, %r4;
$L__BB0_3:
	mov.u32 	%r28, %r159;
	setp.lt.u32 	%p6, %r6, 7;
	add.s32 	%r29, %r28, %r1;
	setp.lt.s32 	%p7, %r29, 0;
	setp.ge.s32 	%p8, %r29, %r99;
	or.pred  	%p1, %p7, %p8;
	add.s32 	%r30, %r28, %r3;
	mov.u32 	%r180, %r4;
	@%p6 bra 	$L__BB0_23;
	sub.s32 	%r178, 3, %r3;
	add.s32 	%r176, %r10, %r28;
	add.s32 	%r175, %r12, %r28;
	add.s32 	%r174, %r13, %r28;
	add.s32 	%r173, %r14, %r28;
	add.s32 	%r172, %r15, %r28;
	add.s32 	%r171, %r16, %r28;
	add.s32 	%r169, %r17, %r28;
	add.s32 	%r167, %r19, %r28;
	add.s32 	%r166, %r21, %r28;
	add.s32 	%r165, %r22, %r28;
	add.s32 	%r164, %r23, %r28;
	add.s32 	%r163, %r24, %r28;
	add.s32 	%r162, %r25, %r28;
	add.s32 	%r161, %r26, %r28;
	add.s32 	%r160, %r27, %r28;
	mov.u32 	%r168, %r18;
	mov.u32 	%r170, %r30;
	mov.u32 	%r177, %r9;
$L__BB0_5:
	.pragma "nounroll";
	setp.lt.s32 	%p9, %r168, 0;
	setp.ge.s32 	%p10, %r168, %r102;
	or.pred  	%p11, %p9, %p10;
	or.pred  	%p12, %p1, %p11;
	@%p12 bra 	$L__BB0_7;
	mul.wide.s32 	%rd6, %r160, 4;
	add.s64 	%rd7, %rd2, %rd6;
	ld.global.f32 	%f43, [%rd7];
	mul.wide.s32 	%rd8, %r170, 4;
	add.s64 	%rd9, %rd1, %rd8;
	ld.global.f32 	%f44, [%rd9];
	fma.rn.f32 	%f97, %f43, %f44, %f97;
$L__BB0_7:
	add.s32 	%r124, %r168, 1;
	setp.lt.s32 	%p13, %r124, 0;
	setp.ge.s32 	%p14, %r124, %r102;
	or.pred  	%p15, %p13, %p14;
	or.pred  	%p16, %p1, %p15;
	@%p16 bra 	$L__BB0_9;
	mul.wide.s32 	%rd10, %r167, 4;
	add.s64 	%rd11, %rd2, %rd10;
	ld.global.f32 	%f45, [%rd11];
	mul.wide.s32 	%rd12, %r169, 4;
	add.s64 	%rd13, %rd1, %rd12;
	ld.global.f32 	%f46, [%rd13];
	fma.rn.f32 	%f97, %f45, %f46, %f97;
$L__BB0_9:
	add.s32 	%r125, %r168, 2;
	setp.lt.s32 	%p17, %r125, 0;
	setp.ge.s32 	%p18, %r125, %r102;
	or.pred  	%p19, %p17, %p18;
	or.pred  	%p20, %p1, %p19;
	@%p20 bra 	$L__BB0_11;
	mul.wide.s32 	%rd14, %r166, 4;
	add.s64 	%rd15, %rd2, %rd14;
	ld.global.f32 	%f47, [%rd15];
	mul.wide.s32 	%rd16, %r171, 4;
	add.s64 	%rd17, %rd1, %rd16;
	ld.global.f32 	%f48, [%rd17];
	fma.rn.f32 	%f97, %f47, %f48, %f97;
$L__BB0_11:
	add.s32 	%r126, %r168, 3;
	setp.lt.s32 	%p21, %r126, 0;
	setp.ge.s32 	%p22, %r126, %r102;
	or.pred  	%p23, %p21, %p22;
	or.pred  	%p24, %p1, %p23;
	@%p24 bra 	$L__BB0_13;
	mul.wide.s32 	%rd18, %r165, 4;
	add.s64 	%rd19, %rd2, %rd18;
	ld.global.f32 	%f49, [%rd19];
	mul.wide.s32 	%rd20, %r172, 4;
	add.s64 	%rd21, %rd1, %rd20;
	ld.global.f32 	%f50, [%rd21];
	fma.rn.f32 	%f97, %f49, %f50, %f97;
$L__BB0_13:
	add.s32 	%r127, %r168, 4;
	setp.lt.s32 	%p25, %r127, 0;
	setp.ge.s32 	%p26, %r127, %r102;
	or.pred  	%p27, %p25, %p26;
	or.pred  	%p28, %p1, %p27;
	@%p28 bra 	$L__BB0_15;
	mul.wide.s32 	%rd22, %r164, 4;
	add.s64 	%rd23, %rd2, %rd22;
	ld.global.f32 	%f51, [%rd23];
	mul.wide.s32 	%rd24, %r173, 4;
	add.s64 	%rd25, %rd1, %rd24;
	ld.global.f32 	%f52, [%rd25];
	fma.rn.f32 	%f97, %f51, %f52, %f97;
$L__BB0_15:
	add.s32 	%r128, %r168, 5;
	setp.lt.s32 	%p29, %r128, 0;
	setp.ge.s32 	%p30, %r128, %r102;
	or.pred  	%p31, %p29, %p30;
	or.pred  	%p32, %p1, %p31;
	@%p32 bra 	$L__BB0_17;
	mul.wide.s32 	%rd26, %r163, 4;
	add.s64 	%rd27, %rd2, %rd26;
	ld.global.f32 	%f53, [%rd27];
	mul.wide.s32 	%rd28, %r174, 4;
	add.s64 	%rd29, %rd1, %rd28;
	ld.global.f32 	%f54, [%rd29];
	fma.rn.f32 	%f97, %f53, %f54, %f97;
$L__BB0_17:
	add.s32 	%r129, %r168, 6;
	setp.lt.s32 	%p33, %r129, 0;
	setp.ge.s32 	%p34, %r129, %r102;
	or.pred  	%p35, %p33, %p34;
	or.pred  	%p36, %p1, %p35;
	@%p36 bra 	$L__BB0_19;
	mul.wide.s32 	%rd30, %r162, 4;
	add.s64 	%rd31, %rd2, %rd30;
	ld.global.f32 	%f55, [%rd31];
	mul.wide.s32 	%rd32, %r175, 4;
	add.s64 	%rd33, %rd1, %rd32;
	ld.global.f32 	%f56, [%rd33];
	fma.rn.f32 	%f97, %f55, %f56, %f97;
$L__BB0_19:
	add.s32 	%r130, %r168, 7;
	setp.lt.s32 	%p37, %r130, 0;
	setp.ge.s32 	%p38, %r130, %r102;
	or.pred  	%p39, %p37, %p38;
	or.pred  	%p40, %p1, %p39;
	@%p40 bra 	$L__BB0_21;
	mul.wide.s32 	%rd34, %r161, 4;
	add.s64 	%rd35, %rd2, %rd34;
	ld.global.f32 	%f57, [%rd35];
	mul.wide.s32 	%rd36, %r176, 4;
	add.s64 	%rd37, %rd1, %rd36;
	ld.global.f32 	%f58, [%rd37];
	fma.rn.f32 	%f97, %f57, %f58, %f97;
$L__BB0_21:
	add.s32 	%r178, %r178, 8;
	add.s32 	%r177, %r177, 8;
	add.s32 	%r176, %r176, %r11;
	add.s32 	%r175, %r175, %r11;
	add.s32 	%r174, %r174, %r11;
	add.s32 	%r173, %r173, %r11;
	add.s32 	%r172, %r172, %r11;
	add.s32 	%r171, %r171, %r11;
	add.s32 	%r170, %r170, %r11;
	add.s32 	%r169, %r169, %r11;
	add.s32 	%r168, %r168, 8;
	add.s32 	%r167, %r167, %r20;
	add.s32 	%r166, %r166, %r20;
	add.s32 	%r165, %r165, %r20;
	add.s32 	%r164, %r164, %r20;
	add.s32 	%r163, %r163, %r20;
	add.s32 	%r162, %r162, %r20;
	add.s32 	%r161, %r161, %r20;
	add.s32 	%r160, %r160, %r20;
	setp.ne.s32 	%p41, %r177, 0;
	@%p41 bra 	$L__BB0_5;
	add.s32 	%r180, %r178, -3;
$L__BB0_23:
	setp.eq.s32 	%p42, %r7, 0;
	@%p42 bra 	$L__BB0_44;
	add.s32 	%r131, %r7, -1;
	setp.lt.u32 	%p43, %r131, 3;
	@%p43 bra 	$L__BB0_34;
	add.s32 	%r87, %r180, %r109;
	setp.lt.s32 	%p44, %r87, 0;
	setp.ge.s32 	%p45, %r87, %r102;
	or.pred  	%p46, %p44, %p45;
	or.pred  	%p48, %p1, %p46;
	@%p48 bra 	$L__BB0_27;
	mad.lo.s32 	%r132, %r87, %r99, %r29;
	mul.wide.s32 	%rd38, %r132, 4;
	add.s64 	%rd39, %rd2, %rd38;
	ld.global.f32 	%f60, [%rd39];
	add.s32 	%r133, %r180, %r3;
	mad.lo.s32 	%r134, %r133, %r101, %r30;
	mul.wide.s32 	%rd40, %r134, 4;
	add.s64 	%rd41, %rd1, %rd40;
	ld.global.f32 	%f61, [%rd41];
	fma.rn.f32 	%f97, %f60, %f61, %f97;
$L__BB0_27:
	add.s32 	%r88, %r87, 1;
	setp.lt.s32 	%p49, %r88, 0;
	setp.ge.s32 	%p50, %r88, %r102;
	or.pred  	%p51, %p49, %p50;
	or.pred  	%p52, %p1, %p51;
	@%p52 bra 	$L__BB0_29;
	add.s32 	%r135, %r180, %r3;
	mad.lo.s32 	%r136, %r88, %r99, %r29;
	mul.wide.s32 	%rd42, %r136, 4;
	add.s64 	%rd43, %rd2, %rd42;
	ld.global.f32 	%f62, [%rd43];
	mad.lo.s32 	%r137, %r101, %r135, %r101;
	add.s32 	%r138, %r30, %r137;
	mul.wide.s32 	%rd44, %r138, 4;
	add.s64 	%rd45, %rd1, %rd44;
	ld.global.f32 	%f63, [%rd45];
	fma.rn.f32 	%f97, %f62, %f63, %f97;
$L__BB0_29:
	add.s32 	%r89, %r87, 2;
	setp.lt.s32 	%p53, %r89, 0;
	setp.ge.s32 	%p54, %r89, %r102;
	or.pred  	%p55, %p53, %p54;
	or.pred  	%p56, %p1, %p55;
	@%p56 bra 	$L__BB0_31;
	add.s32 	%r139, %r180, %r3;
	mad.lo.s32 	%r140, %r89, %r99, %r29;
	mul.wide.s32 	%rd46, %r140, 4;
	add.s64 	%rd47, %rd2, %rd46;
	ld.global.f32 	%f64, [%rd47];
	add.s32 	%r141, %r139, 2;
	mad.lo.s32 	%r142, %r141, %r101, %r30;
	mul.wide.s32 	%rd48, %r142, 4;
	add.s64 	%rd49, %rd1, %rd48;
	ld.global.f32 	%f65, [%rd49];
	fma.rn.f32 	%f97, %f64, %f65, %f97;
$L__BB0_31:
	add.s32 	%r90, %r87, 3;
	setp.lt.s32 	%p57, %r90, 0;
	setp.ge.s32 	%p58, %r90, %r102;
	or.pred  	%p59, %p57, %p58;
	or.pred  	%p60, %p1, %p59;
	@%p60 bra 	$L__BB0_33;
	add.s32 	%r143, %r180, %r3;
	mad.lo.s32 	%r144, %r90, %r99, %r29;
	mul.wide.s32 	%rd50, %r144, 4;
	add.s64 	%rd51, %rd2, %rd50;
	ld.global.f32 	%f66, [%rd51];
	add.s32 	%r145, %r143, 3;
	mad.lo.s32 	%r146, %r145, %r101, %r30;
	mul.wide.s32 	%rd52, %r146, 4;
	add.s64 	%rd53, %rd1, %rd52;
	ld.global.f32 	%f67, [%rd53];
	fma.rn.f32 	%f97, %f66, %f67, %f97;
$L__BB0_33:
	add.s32 	%r180, %r180, 4;
$L__BB0_34:
	setp.eq.s32 	%p61, %r8, 0;
	@%p61 bra 	$L__BB0_44;
	setp.eq.s32 	%p62, %r8, 1;
	@%p62 bra 	$L__BB0_41;
	add.s32 	%r93, %r180, %r109;
	setp.lt.s32 	%p63, %r93, 0;
	setp.ge.s32 	%p64, %r93, %r102;
	or.pred  	%p65, %p63, %p64;
	or.pred  	%p67, %p1, %p65;
	@%p67 bra 	$L__BB0_38;
	mad.lo.s32 	%r147, %r93, %r99, %r29;
	mul.wide.s32 	%rd54, %r147, 4;
	add.s64 	%rd55, %rd2, %rd54;
	ld.global.f32 	%f69, [%rd55];
	add.s32 	%r148, %r180, %r3;
	mad.lo.s32 	%r149, %r148, %r101, %r30;
	mul.wide.s32 	%rd56, %r149, 4;
	add.s64 	%rd57, %rd1, %rd56;
	ld.global.f32 	%f70, [%rd57];
	fma.rn.f32 	%f97, %f69, %f70, %f97;
$L__BB0_38:
	add.s32 	%r94, %r93, 1;
	setp.lt.s32 	%p68, %r94, 0;
	setp.ge.s32 	%p69, %r94, %r102;
	or.pred  	%p70, %p68, %p69;
	or.pred  	%p71, %p1, %p70;
	@%p71 bra 	$L__BB0_40;
	add.s32 	%r150, %r180, %r3;
	mad.lo.s32 	%r151, %r94, %r99, %r29;
	mul.wide.s32 	%rd58, %r151, 4;
	add.s64 	%rd59, %rd2, %rd58;
	ld.global.f32 	%f71, [%rd59];
	mad.lo.s32 	%r152, %r101, %r150, %r101;
	add.s32 	%r153, %r30, %r152;
	mul.wide.s32 	%rd60, %r153, 4;
	add.s64 	%rd61, %rd1, %rd60;
	ld.global.f32 	%f72, [%rd61];
	fma.rn.f32 	%f97, %f71, %f72, %f97;
$L__BB0_40:
	add.s32 	%r180, %r180, 2;
$L__BB0_41:
	and.b32  	%r154, %r6, 1;
	setp.eq.b32 	%p72, %r154, 1;
	@%p72 bra 	$L__BB0_44;
	add.s32 	%r97, %r180, %r109;
	setp.lt.s32 	%p73, %r97, 0;
	setp.ge.s32 	%p74, %r97, %r102;
	or.pred  	%p75, %p73, %p74;
	or.pred  	%p77, %p1, %p75;
	@%p77 bra 	$L__BB0_44;
	mad.lo.s32 	%r155, %r97, %r99, %r29;
	mul.wide.s32 	%rd62, %r155, 4;
	add.s64 	%rd63, %rd2, %rd62;
	ld.global.f32 	%f73, [%rd63];
	add.s32 	%r156, %r180, %r3;
	mad.lo.s32 	%r157, %r156, %r101, %r30;
	mul.wide.s32 	%rd64, %r157, 4;
	add.s64 	%rd65, %rd1, %rd64;
	ld.global.f32 	%f74, [%rd65];
	fma.rn.f32 	%f97, %f73, %f74, %f97;
$L__BB0_44:
	add.s32 	%r159, %r28, 1;
	setp.ne.s32 	%p78, %r28, %r5;
	@%p78 bra 	$L__BB0_3;
$L__BB0_45:
	mad.lo.s32 	%r158, %r99, %r109, %r1;
	cvta.to.global.u64 	%rd66, %rd3;
	mul.wide.s32 	%rd67, %r158, 4;
	add.s64 	%rd68, %rd66, %rd67;
	st.global.f32 	[%rd68], %f97;
$L__BB0_46:
	ret;

}
	// .globl	_Z9helloCUDAf
.visible .entry _Z9helloCUDAf(
	.param .f32 _Z9helloCUDAf_param_0
)
{
	.local .align 16 .b8 	__local_depot1[16];
	.reg .b64 	%SP;
	.reg .b64 	%SPL;
	.reg .b32 	%r<4>;
	.reg .b32 	%f<2>;
	.reg .b64 	%rd<5>;
	.reg .b64 	%fd<2>;

	mov.u64 	%SPL, __local_depot1;
	cvta.local.u64 	%SP, %SPL;
	ld.param.f32 	%f1, [_Z9helloCUDAf_param_0];
	add.u64 	%rd1, %SP, 0;
	add.u64 	%rd2, %SPL, 0;
	mov.u32 	%r1, %tid.x;
	cvt.f64.f32 	%fd1, %f1;
	st.local.u32 	[%rd2], %r1;
	st.local.f64 	[%rd2+8], %fd1;
	mov.u64 	%rd3, $str;
	cvta.global.u64 	%rd4, %rd3;
	{ // callseq 0, 0
	.param .b64 param0;
	st.param.b64 	[param0], %rd4;
	.param .b64 param1;
	st.param.b64 	[param1], %rd1;
	.param .b32 retval0;
	call.uni (retval0), 
	vprintf, 
	(
	param0, 
	param1
	);
	ld.param.b32 	%r2, [retval0];
	} // callseq 0
	ret;

}


// ===== COMPILED SASS (sm_100) =====

	.target	sm_100

	.elftype	@"ET_EXEC"


//--------------------- .note.nv.tkinfo           --------------------------
	.section	.note.nv.tkinfo,"",@"SHT_NOTE"
	.sectionflags	@"SHF_NOTE_NV_TKINFO"
	.tkinfo
        /*0018*/ 	.word	0x00000002
        /*0030*/ 	.string	""
        /*0030*/ 	.string	"ptxas"
        /*0030*/ 	.string	"Cuda compilation tools, release 13.0, V13.0.88"
        /*0030*/ 	.string	"Build cuda_13.0.r13.0/compiler.36424714_0"
        /*0030*/ 	.string	"-arch sm_100 -m 64 "



//--------------------- .note.nv.cuinfo           --------------------------
	.section	.note.nv.cuinfo,"",@"SHT_NOTE"
	.sectionflags	@"SHF_NOTE_NV_CUINFO"
        /*0018*/ 	.short	0x0002
        /*001a*/ 	.short	0x0064
        /*001c*/ 	.short	0x0082
	.zero		2


//--------------------- .nv.info                  --------------------------
	.section	.nv.info,"",@"SHT_CUDA_INFO"
	.align	4


	//----- nvinfo : EIATTR_REGCOUNT
	.align		4
        /*0000*/ 	.byte	0x04, 0x2f
        /*0002*/ 	.short	(.L_2 - .L_1)
	.align		4
.L_1:
        /*0004*/ 	.word	index@(_Z11convolutionPfS_S_iii)
        /*0008*/ 	.word	0x00000020


	//----- nvinfo : EIATTR_FRAME_SIZE
	.align		4
.L_2:
        /*000c*/ 	.byte	0x04, 0x11
        /*000e*/ 	.short	(.L_4 - .L_3)
	.align		4
.L_3:
        /*0010*/ 	.word	index@(_Z11convolutionPfS_S_iii)
        /*0014*/ 	.word	0x00000000


	//----- nvinfo : EIATTR_REGCOUNT
	.align		4
.L_4:
        /*0018*/ 	.byte	0x04, 0x2f
        /*001a*/ 	.short	(.L_6 - .L_5)
	.align		4
.L_5:
        /*001c*/ 	.word	index@(_Z9helloCUDAf)
        /*0020*/ 	.word	0x00000018


	//----- nvinfo : EIATTR_FRAME_SIZE
	.align		4
.L_6:
        /*0024*/ 	.byte	0x04, 0x11
        /*0026*/ 	.short	(.L_8 - .L_7)
	.align		4
.L_7:
        /*0028*/ 	.word	index@(_Z9helloCUDAf)
        /*002c*/ 	.word	0x00000010


	//----- nvinfo : EIATTR_MIN_STACK_SIZE
	.align		4
.L_8:
        /*0030*/ 	.byte	0x04, 0x12
        /*0032*/ 	.short	(.L_10 - .L_9)
	.align		4
.L_9:
        /*0034*/ 	.word	index@(_Z9helloCUDAf)
        /*0038*/ 	.word	0x00000010


	//----- nvinfo : EIATTR_MIN_STACK_SIZE
	.align		4
.L_10:
        /*003c*/ 	.byte	0x04, 0x12
        /*003e*/ 	.short	(.L_12 - .L_11)
	.align		4
.L_11:
        /*0040*/ 	.word	index@(_Z11convolutionPfS_S_iii)
        /*0044*/ 	.word	0x00000000
.L_12:


//--------------------- .nv.compat                --------------------------
	.section	.nv.compat,"",@"SHT_CUDA_COMPAT_INFO"
	.align	4
        /*0000*/ 	.byte	0x02, 0x09, 0x00, 0x00, 0x02, 0x02, 0x01, 0x00, 0x02, 0x05, 0x05, 0x00, 0x03, 0x07, 0x01, 0x01
        /*0010*/ 	.byte	0x02, 0x03, 0x00, 0x00, 0x02, 0x06, 0x01, 0x00, 0x04, 0x0b, 0x08, 0x00, 0x09, 0x00, 0x00, 0x00
        /*0020*/ 	.byte	0x00, 0x00, 0x00, 0x00


//--------------------- .nv.info._Z9helloCUDAf    --------------------------
	.section	.nv.info._Z9helloCUDAf,"",@"SHT_CUDA_INFO"
	.sectionflags	@""
	.align	4


	//----- nvinfo : EIATTR_CUDA_API_VERSION
	.align		4
        /*0000*/ 	.byte	0x04, 0x37
        /*0002*/ 	.short	(.L_14 - .L_13)
.L_13:
        /*0004*/ 	.word	0x00000082


	//----- nvinfo : EIATTR_KPARAM_INFO
	.align		4
.L_14:
        /*0008*/ 	.byte	0x04, 0x17
        /*000a*/ 	.short	(.L_16 - .L_15)
.L_15:
        /*000c*/ 	.word	0x00000000
        /*0010*/ 	.short	0x0000
        /*0012*/ 	.short	0x0000
        /*0014*/ 	.byte	0x00, 0xf0, 0x11, 0x00


	//----- nvinfo : EIATTR_SPARSE_MMA_MASK
	.align		4
.L_16:
        /*0018*/ 	.byte	0x03, 0x50
        /*001a*/ 	.short	0x0000


	//----- nvinfo : EIATTR_MAXREG_COUNT
	.align		4
        /*001c*/ 	.byte	0x03, 0x1b
        /*001e*/ 	.short	0x00ff


	//----- nvinfo : EIATTR_EXTERNS
	.align		4
        /*0020*/ 	.byte	0x04, 0x0f
        /*0022*/ 	.short	(.L_18 - .L_17)


	//   ....[0]....
	.align		4
.L_17:
        /*0024*/ 	.word	index@(vprintf)


	//----- nvinfo : EIATTR_MERCURY_ISA_VERSION
	.align		4
.L_18:
        /*0028*/ 	.byte	0x03, 0x5f
        /*002a*/ 	.short	0x0101


	//----- nvinfo : EIATTR_VRC_CTA_INIT_COUNT
	.align		4
        /*002c*/ 	.byte	0x02, 0x4a
	.zero		1
	.zero		1


	//----- nvinfo : EIATTR_SYSCALL_OFFSETS
	.align		4
        /*0030*/ 	.byte	0x04, 0x46
        /*0032*/ 	.short	(.L_20 - .L_19)


	//   ....[0]....
.L_19:
        /*0034*/ 	.word	0x00000110


	//----- nvinfo : EIATTR_EXIT_INSTR_OFFSETS
	.align		4
.L_20:
        /*0038*/ 	.byte	0x04, 0x1c
        /*003a*/ 	.short	(.L_22 - .L_21)


	//   ....[0]....
.L_21:
        /*003c*/ 	.word	0x00000120


	//----- nvinfo : EIATTR_CBANK_PARAM_SIZE
	.align		4
.L_22:
        /*0040*/ 	.byte	0x03, 0x19
        /*0042*/ 	.short	0x0004


	//----- nvinfo : EIATTR_PARAM_CBANK
	.align		4
        /*0044*/ 	.byte	0x04, 0x0a
        /*0046*/ 	.short	(.L_24 - .L_23)
	.align		4
.L_23:
        /*0048*/ 	.word	index@(.nv.constant0._Z9helloCUDAf)
        /*004c*/ 	.short	0x0380
        /*004e*/ 	.short	0x0004


	//----- nvinfo : EIATTR_SW_WAR
	.align		4
.L_24:
        /*0050*/ 	.byte	0x04, 0x36
        /*0052*/ 	.short	(.L_26 - .L_25)
.L_25:
        /*0054*/ 	.word	0x00000008
.L_26:


//--------------------- .nv.info._Z11convolutionPfS_S_iii --------------------------
	.section	.nv.info._Z11convolutionPfS_S_iii,"",@"SHT_CUDA_INFO"
	.sectionflags	@""
	.align	4


	//----- nvinfo : EIATTR_CUDA_API_VERSION
	.align		4
        /*0000*/ 	.byte	0x04, 0x37
        /*0002*/ 	.short	(.L_28 - .L_27)
.L_27:
        /*0004*/ 	.word	0x00000082


	//----- nvinfo : EIATTR_KPARAM_INFO
	.align		4
.L_28:
        /*0008*/ 	.byte	0x04, 0x17
        /*000a*/ 	.short	(.L_30 - .L_29)
.L_29:
        /*000c*/ 	.word	0x00000000
        /*0010*/ 	.short	0x0005
        /*0012*/ 	.short	0x0020
        /*0014*/ 	.byte	0x00, 0xf0, 0x11, 0x00


	//----- nvinfo : EIATTR_KPARAM_INFO
	.align		4
.L_30:
        /*0018*/ 	.byte	0x04, 0x17
        /*001a*/ 	.short	(.L_32 - .L_31)
.L_31:
        /*001c*/ 	.word	0x00000000
        /*0020*/ 	.short	0x0004
        /*0022*/ 	.short	0x001c
        /*0024*/ 	.byte	0x00, 0xf0, 0x11, 0x00


	//----- nvinfo : EIATTR_KPARAM_INFO
	.align		4
.L_32:
        /*0028*/ 	.byte	0x04, 0x17
        /*002a*/ 	.short	(.L_34 - .L_33)
.L_33:
        /*002c*/ 	.word	0x00000000
        /*0030*/ 	.short	0x0003
        /*0032*/ 	.short	0x0018
        /*0034*/ 	.byte	0x00, 0xf0, 0x11, 0x00


	//----- nvinfo : EIATTR_KPARAM_INFO
	.align		4
.L_34:
        /*0038*/ 	.byte	0x04, 0x17
        /*003a*/ 	.short	(.L_36 - .L_35)
.L_35:
        /*003c*/ 	.word	0x00000000
        /*0040*/ 	.short	0x0002
        /*0042*/ 	.short	0x0010
        /*0044*/ 	.byte	0x00, 0xf5, 0x21, 0x00


	//----- nvinfo : EIATTR_KPARAM_INFO
	.align		4
.L_36:
        /*0048*/ 	.byte	0x04, 0x17
        /*004a*/ 	.short	(.L_38 - .L_37)
.L_37:
        /*004c*/ 	.word	0x00000000
        /*0050*/ 	.short	0x0001
        /*0052*/ 	.short	0x0008
        /*0054*/ 	.byte	0x00, 0xf5, 0x21, 0x00


	//----- nvinfo : EIATTR_KPARAM_INFO
	.align		4
.L_38:
        /*0058*/ 	.byte	0x04, 0x17
        /*005a*/ 	.short	(.L_40 - .L_39)
.L_39:
        /*005c*/ 	.word	0x00000000
        /*0060*/ 	.short	0x0000
        /*0062*/ 	.short	0x0000
        /*0064*/ 	.byte	0x00, 0xf5, 0x21, 0x00


	//----- nvinfo : EIATTR_SPARSE_MMA_MASK
	.align		4
.L_40:
        /*0068*/ 	.byte	0x03, 0x50
        /*006a*/ 	.short	0x0000


	//----- nvinfo : EIATTR_MAXREG_COUNT
	.align		4
        /*006c*/ 	.byte	0x03, 0x1b
        /*006e*/ 	.short	0x00ff


	//----- nvinfo : EIATTR_MERCURY_ISA_VERSION
	.align		4
        /*0070*/ 	.byte	0x03, 0x5f
        /*0072*/ 	.short	0x0101


	//----- nvinfo : EIATTR_VRC_CTA_INIT_COUNT
	.align		4
        /*0074*/ 	.byte	0x02, 0x4a
	.zero		1
	.zero		1


	//----- nvinfo : EIATTR_EXIT_INSTR_OFFSETS
	.align		4
        /*0078*/ 	.byte	0x04, 0x1c
        /*007a*/ 	.short	(.L_42 - .L_41)


	//   ....[0]....
.L_41:
        /*007c*/ 	.word	0x000000c0


	//   ....[1]....
        /*0080*/ 	.word	0x000015e0


	//----- nvinfo : EIATTR_CRS_STACK_SIZE
	.align		4
.L_42:
        /*0084*/ 	.byte	0x04, 0x1e
        /*0086*/ 	.short	(.L_44 - .L_43)
.L_43:
        /*0088*/ 	.word	0x00000000


	//----- nvinfo : EIATTR_CBANK_PARAM_SIZE
	.align		4
.L_44:
        /*008c*/ 	.byte	0x03, 0x19
        /*008e*/ 	.short	0x0024


	//----- nvinfo : EIATTR_PARAM_CBANK
	.align		4
        /*0090*/ 	.byte	0x04, 0x0a
        /*0092*/ 	.short	(.L_46 - .L_45)
	.align		4
.L_45:
        /*0094*/ 	.word	index@(.nv.constant0._Z11convolutionPfS_S_iii)
        /*0098*/ 	.short	0x0380
        /*009a*/ 	.short	0x0024


	//----- nvinfo : EIATTR_SW_WAR
	.align		4
.L_46:
        /*009c*/ 	.byte	0x04, 0x36
        /*009e*/ 	.short	(.L_48 - .L_47)
.L_47:
        /*00a0*/ 	.word	0x00000008
.L_48:


//--------------------- .nv.callgraph             --------------------------
	.section	.nv.callgraph,"",@"SHT_CUDA_CALLGRAPH"
	.align	4
	.sectionentsize	8
	.align		4
        /*0000*/ 	.word	0x00000000
	.align		4
        /*0004*/ 	.word	0xffffffff
	.align		4
        /*0008*/ 	.word	index@(_Z9helloCUDAf)
	.align		4
        /*000c*/ 	.word	index@(vprintf)
	.align		4
        /*0010*/ 	.word	0x00000000
	.align		4
        /*0014*/ 	.word	0xfffffffe
	.align		4
        /*0018*/ 	.word	0x00000000
	.align		4
        /*001c*/ 	.word	0xfffffffd
	.align		4
        /*0020*/ 	.word	0x00000000
	.align		4
        /*0024*/ 	.word	0xfffffffc


//--------------------- .nv.constant4             --------------------------
	.section	.nv.constant4,"a",@progbits
	.align	8
	.align		8
.nv.constant4:
        /*0000*/ 	.dword	vprintf
	.align		8
        /*0008*/ 	.dword	$str


//--------------------- .text._Z9helloCUDAf       --------------------------
	.section	.text._Z9helloCUDAf,"ax",@progbits
	.align	128
        .global         _Z9helloCUDAf
        .type           _Z9helloCUDAf,@function
        .size           _Z9helloCUDAf,(.L_x_11 - _Z9helloCUDAf)
        .other          _Z9helloCUDAf,@"STO_CUDA_ENTRY STV_DEFAULT"
_Z9helloCUDAf:
.text._Z9helloCUDAf:
[----:B------:R-:W0:Y:S01]  /*0000*/  LDC R1, c[0x0][0x37c] ;  /* 0x0000df00ff017b82 */ /* 0x000e220000000800 */
[----:B------:R-:W1:Y:S01]  /*0010*/  LDCU UR4, c[0x0][0x380] ;  /* 0x00007000ff0477ac */ /* 0x000e620008000800 */
[----:B------:R-:W2:Y:S01]  /*0020*/  S2R R10, SR_TID.X ;  /* 0x00000000000a7919 */ /* 0x000ea20000002100 */
[----:B0-----:R-:W-:Y:S01]  /*0030*/  VIADD R1, R1, 0xfffffff0 ;  /* 0xfffffff001017836 */ /* 0x001fe20000000000 */
[----:B------:R-:W-:Y:S01]  /*0040*/  MOV R0, 0x0 ;  /* 0x0000000000007802 */ /* 0x000fe20000000f00 */
[----:B------:R-:W0:Y:S03]  /*0050*/  LDCU.64 UR6, c[0x4][0x8] ;  /* 0x01000100ff0677ac */ /* 0x000e260008000a00 */
[----:B------:R3:W4:Y:S01]  /*0060*/  LDC.64 R8, c[0x4][R0] ;  /* 0x0100000000087b82 */ /* 0x0007220000000a00 */
[----:B------:R-:W5:Y:S01]  /*0070*/  LDCU UR5, c[0x0][0x2fc] ;  /* 0x00005f80ff0577ac */ /* 0x000f620008000800 */
[----:B-1----:R-:W1:Y:S01]  /*0080*/  F2F.F64.F32 R2, UR4 ;  /* 0x0000000400027d10 */ /* 0x002e620008201800 */
[----:B------:R-:W3:Y:S01]  /*0090*/  LDCU UR4, c[0x0][0x2f8] ;  /* 0x00005f00ff0477ac */ /* 0x000ee20008000800 */
[----:B0-----:R-:W-:Y:S01]  /*00a0*/  IMAD.U32 R4, RZ, RZ, UR6 ;  /* 0x00000006ff047e24 */ /* 0x001fe2000f8e00ff */
[----:B------:R-:W-:Y:S01]  /*00b0*/  MOV R5, UR7 ;  /* 0x0000000700057c02 */ /* 0x000fe20008000f00 */
[----:B--2---:R0:W-:Y:S04]  /*00c0*/  STL [R1], R10 ;  /* 0x0000000a01007387 */ /* 0x0041e80000100800 */
[----:B-1----:R0:W-:Y:S01]  /*00d0*/  STL.64 [R1+0x8], R2 ;  /* 0x0000080201007387 */ /* 0x0021e20000100a00 */
[----:B---3--:R-:W-:-:S05]  /*00e0*/  IADD3 R6, P0, PT, R1, UR4, RZ ;  /* 0x0000000401067c10 */ /* 0x008fca000ff1e0ff */
[----:B-----5:R-:W-:-:S08]  /*00f0*/  IMAD.X R7, RZ, RZ, UR5, P0 ;  /* 0x00000005ff077e24 */ /* 0x020fd000080e06ff */
[----:B------:R-:W-:-:S07]  /*0100*/  LEPC R20, `(.L_x_0) ;  /* 0x000000001014794e */ /* 0x000fce0000000000 */
[----:B0---4-:R-:W-:Y:S05]  /*0110*/  CALL.ABS.NOINC R8 ;  /* 0x0000000008007343 */ /* 0x011fea0003c00000 */
.L_x_0:
[----:B------:R-:W-:Y:S05]  /*0120*/  EXIT ;  /* 0x000000000000794d */ /* 0x000fea0003800000 */
.L_x_1:
[----:B------:R-:W-:-:S00]  /*0130*/  BRA `(.L_x_1) ;  /* 0xfffffffc00fc7947 */ /* 0x000fc0000383ffff */
[----:B------:R-:W-:-:S00]  /*0140*/  NOP ;  /* 0x0000000000007918 */ /* 0x000fc00000000000 */
        /* <DEDUP_REMOVED lines=11> */
.L_x_11:


//--------------------- .text._Z11convolutionPfS_S_iii --------------------------
	.section	.text._Z11convolutionPfS_S_iii,"ax",@progbits
	.align	128
        .global         _Z11convolutionPfS_S_iii
        .type           _Z11convolutionPfS_S_iii,@function
        .size           _Z11convolutionPfS_S_iii,(.L_x_12 - _Z11convolutionPfS_S_iii)
        .other          _Z11convolutionPfS_S_iii,@"STO_CUDA_ENTRY STV_DEFAULT"
_Z11convolutionPfS_S_iii:
.text._Z11convolutionPfS_S_iii:
[----:B------:R-:W-:Y:S01]  /*0000*/  LDC R1, c[0x0][0x37c] ;  /* 0x0000df00ff017b82 */ /* 0x000fe20000000800 */
[----:B------:R-:W0:Y:S07]  /*0010*/  S2R R5, SR_TID.Y ;  /* 0x0000000000057919 */ /* 0x000e2e0000002200 */
[----:B------:R-:W1:Y:S01]  /*0020*/  LDC R3, c[0x0][0x360] ;  /* 0x0000d800ff037b82 */ /* 0x000e620000000800 */
[----:B------:R-:W2:Y:S01]  /*0030*/  LDCU.64 UR14, c[0x0][0x398] ;  /* 0x00007300ff0e77ac */ /* 0x000ea20008000a00 */
[----:B------:R-:W1:Y:S06]  /*0040*/  S2R R2, SR_TID.X ;  /* 0x0000000000027919 */ /* 0x000e6c0000002100 */
[----:B------:R-:W0:Y:S08]  /*0050*/  S2UR UR5, SR_CTAID.Y ;  /* 0x00000000000579c3 */ /* 0x000e300000002600 */
[----:B------:R-:W0:Y:S08]  /*0060*/  LDC R0, c[0x0][0x364] ;  /* 0x0000d900ff007b82 */ /* 0x000e300000000800 */
[----:B------:R-:W1:Y:S01]  /*0070*/  S2UR UR4, SR_CTAID.X ;  /* 0x00000000000479c3 */ /* 0x000e620000002500 */
[----:B0-----:R-:W-:-:S05]  /*0080*/  IMAD R0, R0, UR5, R5 ;  /* 0x0000000500007c24 */ /* 0x001fca000f8e0205 */
[----:B--2---:R-:W-:Y:S01]  /*0090*/  ISETP.GE.AND P0, PT, R0, UR15, PT ;  /* 0x0000000f00007c0c */ /* 0x004fe2000bf06270 */
[----:B-1----:R-:W-:-:S05]  /*00a0*/  IMAD R3, R3, UR4, R2 ;  /* 0x0000000403037c24 */ /* 0x002fca000f8e0202 */
[----:B------:R-:W-:-:S13]  /*00b0*/  ISETP.GE.OR P0, PT, R3, UR14, P0 ;  /* 0x0000000e03007c0c */ /* 0x000fda0008706670 */
[----:B------:R-:W-:Y:S05]  /*00c0*/  @P0 EXIT ;  /* 0x000000000000094d */ /* 0x000fea0003800000 */
[----:B------:R-:W0:Y:S01]  /*00d0*/  LDCU UR4, c[0x0][0x3a0] ;  /* 0x00007400ff0477ac */ /* 0x000e220008000800 */
[----:B------:R-:W-:Y:S01]  /*00e0*/  HFMA2 R2, -RZ, RZ, 0, 0 ;  /* 0x00000000ff027431 */ /* 0x000fe200000001ff */
[----:B------:R-:W1:Y:S01]  /*00f0*/  LDCU.64 UR18, c[0x0][0x358] ;  /* 0x00006b00ff1277ac */ /* 0x000e620008000a00 */
[----:B0-----:R-:W-:-:S09]  /*0100*/  UISETP.GE.AND UP0, UPT, UR4, -0x1, UPT ;  /* 0xffffffff0400788c */ /* 0x001fd2000bf06270 */
[----:B-1----:R-:W-:Y:S05]  /*0110*/  BRA.U !UP0, `(.L_x_2) ;  /* 0x0000001508207547 */ /* 0x002fea000b800000 */
[----:B------:R-:W-:Y:S01]  /*0120*/  ULEA.HI UR4, UR4, UR4, URZ, 0x1 ;  /* 0x0000000404047291 */ /* 0x000fe2000f8f08ff */
[----:B------:R-:W-:-:S03]  /*0130*/  IMAD.U32 R5, RZ, RZ, UR14 ;  /* 0x0000000eff057e24 */ /* 0x000fc6000f8e00ff */
[----:B------:R-:W-:-:S04]  /*0140*/  USHF.R.S32.HI UR4, URZ, 0x1, UR4 ;  /* 0x00000001ff047899 */ /* 0x000fc80008011404 */
[----:B------:R-:W-:Y:S02]  /*0150*/  UIADD3 UR5, UPT, UPT, -UR4, URZ, URZ ;  /* 0x000000ff04057290 */ /* 0x000fe4000fffe1ff */
[----:B------:R-:W-:-:S04]  /*0160*/  IADD3 R4, PT, PT, R0, -UR4, RZ ;  /* 0x8000000400047c10 */ /* 0x000fc8000fffe0ff */
[C---:B------:R-:W-:Y:S01]  /*0170*/  IADD3 R10, PT, PT, R4.reuse, 0x5, RZ ;  /* 0x00000005040a7810 */ /* 0x040fe20007ffe0ff */
[C---:B------:R-:W-:Y:S01]  /*0180*/  VIADD R8, R4.reuse, 0x4 ;  /* 0x0000000404087836 */ /* 0x040fe20000000000 */
[C---:B------:R-:W-:Y:S01]  /*0190*/  IADD3 R6, PT, PT, R4.reuse, 0x3, RZ ;  /* 0x0000000304067810 */ /* 0x040fe20007ffe0ff */
[C---:B------:R-:W-:Y:S01]  /*01a0*/  IMAD R12, R4.reuse, R5, UR14 ;  /* 0x0000000e040c7e24 */ /* 0x040fe2000f8e0205 */
[C---:B------:R-:W-:Y:S01]  /*01b0*/  IADD3 R16, PT, PT, R4.reuse, 0x7, RZ ;  /* 0x0000000704107810 */ /* 0x040fe20007ffe0ff */
[C---:B------:R-:W-:Y:S02]  /*01c0*/  VIADD R2, R4.reuse, 0x2 ;  /* 0x0000000204027836 */ /* 0x040fe40000000000 */
[----:B------:R-:W-:Y:S01]  /*01d0*/  VIADD R14, R4, 0x6 ;  /* 0x00000006040e7836 */ /* 0x000fe20000000000 */
[----:B------:R-:W-:Y:S01]  /*01e0*/  IADD3 R11, PT, PT, R3, R12, RZ ;  /* 0x0000000c030b7210 */ /* 0x000fe20007ffe0ff */
[--C-:B------:R-:W-:Y:S02]  /*01f0*/  IMAD R7, R8, UR14, R3.reuse ;  /* 0x0000000e08077c24 */ /* 0x100fe4000f8e0203 */
[----:B------:R-:W-:-:S02]  /*0200*/  IMAD R5, R2, UR14, R3 ;  /* 0x0000000e02057c24 */ /* 0x000fc4000f8e0203 */
[--C-:B------:R-:W-:Y:S02]  /*0210*/  IMAD R8, R10, UR14, R3.reuse ;  /* 0x0000000e0a087c24 */ /* 0x100fe4000f8e0203 */
[--C-:B------:R-:W-:Y:S02]  /*0220*/  IMAD R4, R4, UR14, R3.reuse ;  /* 0x0000000e04047c24 */ /* 0x100fe4000f8e0203 */
[--C-:B------:R-:W-:Y:S02]  /*0230*/  IMAD R6, R6, UR14, R3.reuse ;  /* 0x0000000e06067c24 */ /* 0x100fe4000f8e0203 */
[--C-:B------:R-:W-:Y:S02]  /*0240*/  IMAD R9, R14, UR14, R3.reuse ;  /* 0x0000000e0e097c24 */ /* 0x100fe4000f8e0203 */
[----:B------:R-:W-:Y:S02]  /*0250*/  IMAD R10, R16, UR14, R3 ;  /* 0x0000000e100a7c24 */ /* 0x000fe4000f8e0203 */
[----:B------:R-:W-:-:S07]  /*0260*/  IMAD.MOV.U32 R2, RZ, RZ, RZ ;  /* 0x000000ffff027224 */ /* 0x000fce00078e00ff */
.L_x_9:
[----:B------:R-:W-:Y:S01]  /*0270*/  IABS R12, UR4 ;  /* 0x00000004000c7c13 */ /* 0x000fe20008000000 */
[----:B------:R-:W0:Y:S01]  /*0280*/  LDCU UR14, c[0x0][0x398] ;  /* 0x00007300ff0e77ac */ /* 0x000e220008000800 */
[----:B------:R-:W-:Y:S02]  /*0290*/  VIADD R13, R3, UR5 ;  /* 0x00000005030d7c36 */ /* 0x000fe40008000000 */
[----:B------:R-:W-:Y:S01]  /*02a0*/  IADD3 R12, PT, PT, R12, UR4, RZ ;  /* 0x000000040c0c7c10 */ /* 0x000fe2000fffe0ff */
[----:B------:R-:W-:-:S03]  /*02b0*/  IMAD R21, RZ, RZ, -UR4 ;  /* 0x80000004ff157e24 */ /* 0x000fc6000f8e02ff */
[----:B------:R-:W-:Y:S02]  /*02c0*/  ISETP.GE.U32.AND P1, PT, R12, 0x7, PT ;  /* 0x000000070c00780c */ /* 0x000fe40003f26070 */
[----:B0-----:R-:W-:-:S04]  /*02d0*/  ISETP.GE.AND P0, PT, R13, UR14, PT ;  /* 0x0000000e0d007c0c */ /* 0x001fc8000bf06270 */
[----:B------:R-:W-:-:S07]  /*02e0*/  ISETP.LT.OR P0, PT, R13, RZ, P0 ;  /* 0x000000ff0d00720c */ /* 0x000fce0000701670 */
[----:B------:R-:W-:Y:S06]  /*02f0*/  @!P1 BRA `(.L_x_3) ;  /* 0x0000000800689947 */ /* 0x000fec0003800000 */
[----:B------:R-:W0:Y:S01]  /*0300*/  LDCU UR7, c[0x0][0x3a0] ;  /* 0x00007400ff0777ac */ /* 0x000e220008000800 */
[----:B------:R-:W-:Y:S01]  /*0310*/  IADD3 R14, PT, PT, R12, 0x1, RZ ;  /* 0x000000010c0e7810 */ /* 0x000fe20007ffe0ff */
[----:B------:R-:W-:Y:S01]  /*0320*/  VIADD R24, R0, -UR4 ;  /* 0x8000000400187c36 */ /* 0x000fe20008000000 */
[----:B------:R-:W-:Y:S01]  /*0330*/  IADD3 R22, PT, PT, R11, UR5, RZ ;  /* 0x000000050b167c10 */ /* 0x000fe2000fffe0ff */
[----:B------:R-:W-:Y:S01]  /*0340*/  VIADD R13, R5, UR5 ;  /* 0x00000005050d7c36 */ /* 0x000fe20008000000 */
[----:B------:R-:W-:Y:S01]  /*0350*/  LOP3.LUT R14, R14, 0xfffffff8, RZ, 0xc0, !PT ;  /* 0xfffffff80e0e7812 */ /* 0x000fe200078ec0ff */
[----:B------:R-:W-:Y:S01]  /*0360*/  VIADD R19, R7, UR5 ;  /* 0x0000000507137c36 */ /* 0x000fe20008000000 */
[----:B------:R-:W-:Y:S01]  /*0370*/  IADD3 R18, PT, PT, R6, UR5, RZ ;  /* 0x0000000506127c10 */ /* 0x000fe2000fffe0ff */
[----:B------:R-:W-:Y:S01]  /*0380*/  VIADD R21, R9, UR5 ;  /* 0x0000000509157c36 */ /* 0x000fe20008000000 */
[----:B------:R-:W-:Y:S01]  /*0390*/  IADD3 R12, PT, PT, R8, UR5, RZ ;  /* 0x00000005080c7c10 */ /* 0x000fe2000fffe0ff */
[----:B------:R-:W-:Y:S01]  /*03a0*/  VIADD R26, R4, UR5 ;  /* 0x00000005041a7c36 */ /* 0x000fe20008000000 */
[----:B------:R-:W-:Y:S01]  /*03b0*/  IADD3 R23, PT, PT, R10, UR5, RZ ;  /* 0x000000050a177c10 */ /* 0x000fe2000fffe0ff */
[----:B------:R-:W-:Y:S01]  /*03c0*/  UIADD3 UR6, UPT, UPT, -UR4, 0x3, URZ ;  /* 0x0000000304067890 */ /* 0x000fe2000fffe1ff */
[----:B------:R-:W-:Y:S01]  /*03d0*/  IADD3 R20, PT, PT, -R14, RZ, RZ ;  /* 0x000000ff0e147210 */ /* 0x000fe20007ffe1ff */
[----:B------:R-:W-:Y:S01]  /*03e0*/  UIADD3 UR16, UPT, UPT, UR4, UR5, URZ ;  /* 0x0000000504107290 */ /* 0x000fe2000fffe0ff */
[----:B------:R-:W1:Y:S01]  /*03f0*/  LDCU UR17, c[0x0][0x39c] ;  /* 0x00007380ff1177ac */ /* 0x000e620008000800 */
[----:B0-----:R-:W-:-:S02]  /*0400*/  UIMAD UR8, UR7, 0x7, UR4 ;  /* 0x00000007070878a4 */ /* 0x001fc4000f8e0204 */
[----:B------:R-:W-:Y:S02]  /*0410*/  UIMAD UR9, UR7, 0x6, UR4 ;  /* 0x00000006070978a4 */ /* 0x000fe4000f8e0204 */
[----:B------:R-:W-:Y:S02]  /*0420*/  UIMAD UR10, UR7, 0x5, UR4 ;  /* 0x00000005070a78a4 */ /* 0x000fe4000f8e0204 */
[----:B------:R-:W-:Y:S02]  /*0430*/  ULEA UR11, UR7, UR4, 0x2 ;  /* 0x00000004070b7291 */ /* 0x000fe4000f8e10ff */
[----:B------:R-:W-:Y:S02]  /*0440*/  UIMAD UR12, UR7, 0x3, UR4 ;  /* 0x00000003070c78a4 */ /* 0x000fe4000f8e0204 */
[----:B------:R-:W-:Y:S02]  /*0450*/  ULEA UR13, UR7, UR4, 0x1 ;  /* 0x00000004070d7291 */ /* 0x000fe4000f8e08ff */
[----:B------:R-:W-:-:S02]  /*0460*/  UIADD3 UR15, UPT, UPT, UR4, UR7, URZ ;  /* 0x00000007040f7290 */ /* 0x000fc4000fffe0ff */
[----:B------:R-:W-:Y:S02]  /*0470*/  UIADD3 UR7, UPT, UPT, UR8, UR5, URZ ;  /* 0x0000000508077290 */ /* 0x000fe4000fffe0ff */
[----:B------:R-:W-:Y:S02]  /*0480*/  UIADD3 UR8, UPT, UPT, UR9, UR5, URZ ;  /* 0x0000000509087290 */ /* 0x000fe4000fffe0ff */
[----:B------:R-:W-:Y:S02]  /*0490*/  UIADD3 UR9, UPT, UPT, UR10, UR5, URZ ;  /* 0x000000050a097290 */ /* 0x000fe4000fffe0ff */
[----:B------:R-:W-:Y:S02]  /*04a0*/  UIADD3 UR10, UPT, UPT, UR11, UR5, URZ ;  /* 0x000000050b0a7290 */ /* 0x000fe4000fffe0ff */
[----:B------:R-:W-:Y:S02]  /*04b0*/  UIADD3 UR11, UPT, UPT, UR12, UR5, URZ ;  /* 0x000000050c0b7290 */ /* 0x000fe4000fffe0ff */
[----:B------:R-:W-:Y:S01]  /*04c0*/  UIADD3 UR12, UPT, UPT, UR13, UR5, URZ ;  /* 0x000000050d0c7290 */ /* 0x000fe2000fffe0ff */
[----:B------:R-:W0:Y:S01]  /*04d0*/  LDCU UR20, c[0x0][0x3a0] ;  /* 0x00007400ff1477ac */ /* 0x000e220008000800 */
[----:B------:R-:W2:Y:S01]  /*04e0*/  LDCU UR14, c[0x0][0x398] ;  /* 0x00007300ff0e77ac */ /* 0x000ea20008000800 */
[----:B-1----:R-:W-:-:S12]  /*04f0*/  UIADD3 UR13, UPT, UPT, UR15, UR5, URZ ;  /* 0x000000050f0d7290 */ /* 0x002fd8000fffe0ff */
.L_x_4:
[----:B------:R-:W1:Y:S01]  /*0500*/  LDC.64 R28, c[0x0][0x388] ;  /* 0x0000e200ff1c7b82 */ /* 0x000e620000000a00 */
[C---:B------:R-:W-:Y:S01]  /*0510*/  ISETP.GE.AND P1, PT, R24.reuse, UR17, PT ;  /* 0x0000001118007c0c */ /* 0x040fe2000bf26270 */
[----:B------:R-:W-:Y:S01]  /*0520*/  IMAD.U32 R15, RZ, RZ, UR16 ;  /* 0x00000010ff0f7e24 */ /* 0x000fe2000f8e00ff */
[C---:B------:R-:W-:Y:S02]  /*0530*/  IADD3 R14, PT, PT, R24.reuse, 0x1, RZ ;  /* 0x00000001180e7810 */ /* 0x040fe40007ffe0ff */
[----:B------:R-:W-:Y:S02]  /*0540*/  ISETP.LT.OR P1, PT, R24, RZ, P1 ;  /* 0x000000ff1800720c */ /* 0x000fe40000f21670 */
[C---:B------:R-:W-:Y:S01]  /*0550*/  ISETP.GE.AND P2, PT, R14.reuse, UR17, PT ;  /* 0x000000110e007c0c */ /* 0x040fe2000bf46270 */
[----:B------:R-:W3:Y:S01]  /*0560*/  LDC.64 R16, c[0x0][0x380] ;  /* 0x0000e000ff107b82 */ /* 0x000ee20000000a00 */
[----:B------:R-:W-:Y:S02]  /*0570*/  PLOP3.LUT P1, PT, P0, P1, PT, 0xf8, 0x8f ;  /* 0x00000000008f781c */ /* 0x000fe40000723f70 */
[----:B------:R-:W-:-:S11]  /*0580*/  ISETP.LT.OR P2, PT, R14, RZ, P2 ;  /* 0x000000ff0e00720c */ /* 0x000fd60001741670 */
[----:B-1----:R-:W-:Y:S02]  /*0590*/  @!P1 IMAD.WIDE R28, R15, 0x4, R28 ;  /* 0x000000040f1c9825 */ /* 0x002fe400078e021c */
[----:B------:R-:W1:Y:S01]  /*05a0*/  LDC.64 R14, c[0x0][0x388] ;  /* 0x0000e200ff0e7b82 */ /* 0x000e620000000a00 */
[----:B------:R-:W-:Y:S02]  /*05b0*/  PLOP3.LUT P2, PT, P0, P2, PT, 0xf8, 0x8f ;  /* 0x00000000008f781c */ /* 0x000fe40000745f70 */
[----:B------:R3:W4:Y:S02]  /*05c0*/  @!P1 LDG.E R25, desc[UR18][R28.64] ;  /* 0x000000121c199981 */ /* 0x000724000c1e1900 */
[----:B---3--:R-:W-:-:S04]  /*05d0*/  @!P1 IMAD.WIDE R28, R26, 0x4, R16 ;  /* 0x000000041a1c9825 */ /* 0x008fc800078e0210 */
[----:B------:R-:W-:Y:S01]  /*05e0*/  IMAD.U32 R17, RZ, RZ, UR13 ;  /* 0x0000000dff117e24 */ /* 0x000fe2000f8e00ff */
[----:B------:R3:W4:Y:S04]  /*05f0*/  @!P1 LDG.E R27, desc[UR18][R28.64] ;  /* 0x000000121c1b9981 */ /* 0x000728000c1e1900 */
[----:B-1----:R-:W-:Y:S02]  /*0600*/  @!P2 IMAD.WIDE R16, R17, 0x4, R14 ;  /* 0x000000041110a825 */ /* 0x002fe400078e020e */
[----:B------:R-:W1:Y:S04]  /*0610*/  LDC.64 R14, c[0x0][0x380] ;  /* 0x0000e000ff0e7b82 */ /* 0x000e680000000a00 */
[----:B------:R-:W5:Y:S01]  /*0620*/  @!P2 LDG.E R17, desc[UR18][R16.64] ;  /* 0x000000121011a981 */ /* 0x000f62000c1e1900 */
[----:B-1----:R-:W-:-:S05]  /*0630*/  @!P2 IMAD.WIDE R14, R22, 0x4, R14 ;  /* 0x00000004160ea825 */ /* 0x002fca00078e020e */
[----:B------:R1:W5:Y:S01]  /*0640*/  @!P2 LDG.E R16, desc[UR18][R14.64] ;  /* 0x000000120e10a981 */ /* 0x000362000c1e1900 */
[----:B---3--:R-:W-:Y:S01]  /*0650*/  IMAD.U32 R29, RZ, RZ, UR12 ;  /* 0x0000000cff1d7e24 */ /* 0x008fe2000f8e00ff */
[----:B-1----:R-:W1:Y:S01]  /*0660*/  LDC.64 R14, c[0x0][0x388] ;  /* 0x0000e200ff0e7b82 */ /* 0x002e620000000a00 */
[----:B----4-:R-:W-:Y:S01]  /*0670*/  @!P1 FFMA R2, R27, R25, R2 ;  /* 0x000000191b029223 */ /* 0x010fe20000000002 */
[----:B------:R-:W-:-:S04]  /*0680*/  IADD3 R25, PT, PT, R24, 0x2, RZ ;  /* 0x0000000218197810 */ /* 0x000fc80007ffe0ff */
[----:B------:R-:W-:-:S04]  /*0690*/  ISETP.GE.AND P1, PT, R25, UR17, PT ;  /* 0x0000001119007c0c */ /* 0x000fc8000bf26270 */
[----:B------:R-:W-:-:S04]  /*06a0*/  ISETP.LT.OR P1, PT, R25, RZ, P1 ;  /* 0x000000ff1900720c */ /* 0x000fc80000f21670 */
[----:B------:R-:W-:-:S13]  /*06b0*/  PLOP3.LUT P1, PT, P0, P1, PT, 0xf8, 0x8f ;  /* 0x00000000008f781c */ /* 0x000fda0000723f70 */
[----:B-1----:R-:W-:Y:S01]  /*06c0*/  @!P1 IMAD.WIDE R28, R29, 0x4, R14 ;  /* 0x000000041d1c9825 */ /* 0x002fe200078e020e */
[----:B------:R-:W-:-:S04]  /*06d0*/  IADD3 R14, PT, PT, R24, 0x3, RZ ;  /* 0x00000003180e7810 */ /* 0x000fc80007ffe0ff */
[----:B------:R1:W3:Y:S01]  /*06e0*/  @!P1 LDG.E R25, desc[UR18][R28.64] ;  /* 0x000000121c199981 */ /* 0x0002e2000c1e1900 */
[----:B-----5:R-:W-:Y:S01]  /*06f0*/  @!P2 FFMA R2, R16, R17, R2 ;  /* 0x000000111002a223 */ /* 0x020fe20000000002 */
[C---:B------:R-:W-:Y:S01]  /*0700*/  ISETP.GE.AND P2, PT, R14.reuse, UR17, PT ;  /* 0x000000110e007c0c */ /* 0x040fe2000bf46270 */
[----:B------:R-:W1:Y:S03]  /*0710*/  LDC.64 R16, c[0x0][0x380] ;  /* 0x0000e000ff107b82 */ /* 0x000e660000000a00 */
[----:B------:R-:W-:-:S05]  /*0720*/  ISETP.LT.OR P2, PT, R14, RZ, P2 ;  /* 0x000000ff0e00720c */ /* 0x000fca0001741670 */
[----:B------:R-:W4:Y:S01]  /*0730*/  LDC.64 R14, c[0x0][0x388] ;  /* 0x0000e200ff0e7b82 */ /* 0x000f220000000a00 */
[----:B------:R-:W-:Y:S01]  /*0740*/  PLOP3.LUT P2, PT, P0, P2, PT, 0xf8, 0x8f ;  /* 0x00000000008f781c */ /* 0x000fe20000745f70 */
[----:B-1----:R-:W-:-:S04]  /*0750*/  @!P1 IMAD.WIDE R28, R13, 0x4, R16 ;  /* 0x000000040d1c9825 */ /* 0x002fc800078e0210 */
[----:B------:R-:W-:Y:S01]  /*0760*/  IMAD.U32 R17, RZ, RZ, UR11 ;  /* 0x0000000bff117e24 */ /* 0x000fe2000f8e00ff */
[----:B------:R-:W3:Y:S07]  /*0770*/  @!P1 LDG.E R27, desc[UR18][R28.64] ;  /* 0x000000121c1b9981 */ /* 0x000eee000c1e1900 */
[----:B----4-:R-:W-:Y:S02]  /*0780*/  @!P2 IMAD.WIDE R16, R17, 0x4, R14 ;  /* 0x000000041110a825 */ /* 0x010fe400078e020e */
[----:B------:R-:W1:Y:S04]  /*0790*/  LDC.64 R14, c[0x0][0x380] ;  /* 0x0000e000ff0e7b82 */ /* 0x000e680000000a00 */
[----:B------:R-:W4:Y:S01]  /*07a0*/  @!P2 LDG.E R17, desc[UR18][R16.64] ;  /* 0x000000121011a981 */ /* 0x000f22000c1e1900 */
[----:B-1----:R-:W-:-:S05]  /*07b0*/  @!P2 IMAD.WIDE R14, R18, 0x4, R14 ;  /* 0x00000004120ea825 */ /* 0x002fca00078e020e */
[----:B------:R1:W4:Y:S02]  /*07c0*/  @!P2 LDG.E R16, desc[UR18][R14.64] ;  /* 0x000000120e10a981 */ /* 0x000324000c1e1900 */
[----:B-1----:R-:W1:Y:S01]  /*07d0*/  LDC.64 R14, c[0x0][0x388] ;  /* 0x0000e200ff0e7b82 */ /* 0x002e620000000a00 */
[----:B------:R-:W-:Y:S02]  /*07e0*/  IMAD.U32 R29, RZ, RZ, UR10 ;  /* 0x0000000aff1d7e24 */ /* 0x000fe4000f8e00ff */
[----:B---3--:R-:W-:Y:S01]  /*07f0*/  @!P1 FFMA R2, R27, R25, R2 ;  /* 0x000000191b029223 */ /* 0x008fe20000000002 */
[----:B------:R-:W-:-:S04]  /*0800*/  IADD3 R25, PT, PT, R24, 0x4, RZ ;  /* 0x0000000418197810 */ /* 0x000fc80007ffe0ff */
[----:B------:R-:W-:-:S04]  /*0810*/  ISETP.GE.AND P1, PT, R25, UR17, PT ;  /* 0x0000001119007c0c */ /* 0x000fc8000bf26270 */
[----:B------:R-:W-:-:S04]  /*0820*/  ISETP.LT.OR P1, PT, R25, RZ, P1 ;  /* 0x000000ff1900720c */ /* 0x000fc80000f21670 */
[----:B------:R-:W-:-:S13]  /*0830*/  PLOP3.LUT P1, PT, P0, P1, PT, 0xf8, 0x8f ;  /* 0x00000000008f781c */ /* 0x000fda0000723f70 */
[----:B-1----:R-:W-:Y:S01]  /*0840*/  @!P1 IMAD.WIDE R28, R29, 0x4, R14 ;  /* 0x000000041d1c9825 */ /* 0x002fe200078e020e */
[----:B------:R-:W-:-:S04]  /*0850*/  IADD3 R14, PT, PT, R24, 0x5, RZ ;  /* 0x00000005180e7810 */ /* 0x000fc80007ffe0ff */
[----:B------:R-:W3:Y:S01]  /*0860*/  @!P1 LDG.E R25, desc[UR18][R28.64] ;  /* 0x000000121c199981 */ /* 0x000ee2000c1e1900 */
[----:B----4-:R-:W-:Y:S02]  /*0870*/  @!P2 FFMA R2, R16, R17, R2 ;  /* 0x000000111002a223 */ /* 0x010fe40000000002 */
[----:B------:R-:W1:Y:S01]  /*0880*/  LDC.64 R16, c[0x0][0x380] ;  /* 0x0000e000ff107b82 */ /* 0x000e620000000a00 */
[----:B------:R-:W-:-:S04]  /*0890*/  ISETP.GE.AND P2, PT, R14, UR17, PT ;  /* 0x000000110e007c0c */ /* 0x000fc8000bf46270 */
[----:B------:R-:W-:-:S03]  /*08a0*/  ISETP.LT.OR P2, PT, R14, RZ, P2 ;  /* 0x000000ff0e00720c */ /* 0x000fc60001741670 */
[----:B------:R-:W4:Y:S01]  /*08b0*/  LDC.64 R14, c[0x0][0x388] ;  /* 0x0000e200ff0e7b82 */ /* 0x000f220000000a00 */
[----:B------:R-:W-:Y:S01]  /*08c0*/  PLOP3.LUT P2, PT, P0, P2, PT, 0xf8, 0x8f ;  /* 0x00000000008f781c */ /* 0x000fe20000745f70 */
[----:B-1----:R-:W-:-:S05]  /*08d0*/  @!P1 IMAD.WIDE R16, R19, 0x4, R16 ;  /* 0x0000000413109825 */ /* 0x002fca00078e0210 */
[----:B------:R1:W3:Y:S02]  /*08e0*/  @!P1 LDG.E R27, desc[UR18][R16.64] ;  /* 0x00000012101b9981 */ /* 0x0002e4000c1e1900 */
[----:B-1----:R-:W-:-:S05]  /*08f0*/  IMAD.U32 R17, RZ, RZ, UR9 ;  /* 0x00000009ff117e24 */ /* 0x002fca000f8e00ff */
[----:B----4-:R-:W-:Y:S02]  /*0900*/  @!P2 IMAD.WIDE R16, R17, 0x4, R14 ;  /* 0x000000041110a825 */ /* 0x010fe400078e020e */
[----:B------:R-:W1:Y:S04]  /*0910*/  LDC.64 R14, c[0x0][0x380] ;  /* 0x0000e000ff0e7b82 */ /* 0x000e680000000a00 */
[----:B------:R-:W4:Y:S01]  /*0920*/  @!P2 LDG.E R17, desc[UR18][R16.64] ;  /* 0x000000121011a981 */ /* 0x000f22000c1e1900 */
[----:B-1----:R-:W-:-:S03]  /*0930*/  @!P2 IMAD.WIDE R28, R12, 0x4, R14 ;  /* 0x000000040c1ca825 */ /* 0x002fc600078e020e */
[----:B------:R-:W1:Y:S03]  /*0940*/  LDC.64 R14, c[0x0][0x388] ;  /* 0x0000e200ff0e7b82 */ /* 0x000e660000000a00 */
[----:B------:R-:W4:Y:S01]  /*0950*/  @!P2 LDG.E R29, desc[UR18][R28.64] ;  /* 0x000000121c1da981 */ /* 0x000f22000c1e1900 */
[----:B---3--:R-:W-:Y:S01]  /*0960*/  @!P1 FFMA R2, R27, R25, R2 ;  /* 0x000000191b029223 */ /* 0x008fe20000000002 */
[----:B------:R-:W-:-:S04]  /*0970*/  IADD3 R25, PT, PT, R24, 0x6, RZ ;  /* 0x0000000618197810 */ /* 0x000fc80007ffe0ff */
[----:B------:R-:W-:-:S04]  /*0980*/  ISETP.GE.AND P1, PT, R25, UR17, PT ;  /* 0x0000001119007c0c */ /* 0x000fc8000bf26270 */
[----:B------:R-:W-:-:S04]  /*0990*/  ISETP.LT.OR P1, PT, R25, RZ, P1 ;  /* 0x000000ff1900720c */ /* 0x000fc80000f21670 */
[----:B------:R-:W-:Y:S01]  /*09a0*/  PLOP3.LUT P1, PT, P0, P1, PT, 0xf8, 0x8f ;  /* 0x00000000008f781c */ /* 0x000fe20000723f70 */
[----:B------:R-:W-:Y:S02]  /*09b0*/  IMAD.U32 R25, RZ, RZ, UR8 ;  /* 0x00000008ff197e24 */ /* 0x000fe4000f8e00ff */
[----:B----4-:R-:W-:-:S10]  /*09c0*/  @!P2 FFMA R2, R29, R17, R2 ;  /* 0x000000111d02a223 */ /* 0x010fd40000000002 */
[----:B-1----:R-:W-:Y:S01]  /*09d0*/  @!P1 IMAD.WIDE R16, R25, 0x4, R14 ;  /* 0x0000000419109825 */ /* 0x002fe200078e020e */
[----:B------:R-:W-:Y:S01]  /*09e0*/  IADD3 R25, PT, PT, R24, 0x7, RZ ;  /* 0x0000000718197810 */ /* 0x000fe20007ffe0ff */
[----:B------:R-:W1:Y:S03]  /*09f0*/  LDC.64 R14, c[0x0][0x380] ;  /* 0x0000e000ff0e7b82 */ /* 0x000e660000000a00 */
[----:B------:R-:W-:-:S04]  /*0a00*/  ISETP.GE.AND P2, PT, R25, UR17, PT ;  /* 0x0000001119007c0c */ /* 0x000fc8000bf46270 */
[----:B------:R-:W-:Y:S02]  /*0a10*/  ISETP.LT.OR P2, PT, R25, RZ, P2 ;  /* 0x000000ff1900720c */ /* 0x000fe40001741670 */
[----:B------:R3:W4:Y:S02]  /*0a20*/  @!P1 LDG.E R25, desc[UR18][R16.64] ;  /* 0x0000001210199981 */ /* 0x000724000c1e1900 */
[----:B---3--:R-:W3:Y:S01]  /*0a30*/  LDC.64 R16, c[0x0][0x388] ;  /* 0x0000e200ff107b82 */ /* 0x008ee20000000a00 */
[----:B------:R-:W-:Y:S01]  /*0a40*/  PLOP3.LUT P2, PT, P0, P2, PT, 0xf8, 0x8f ;  /* 0x00000000008f781c */ /* 0x000fe20000745f70 */
[----:B-1----:R-:W-:-:S04]  /*0a50*/  @!P1 IMAD.WIDE R28, R21, 0x4, R14 ;  /* 0x00000004151c9825 */ /* 0x002fc800078e020e */
[----:B------:R-:W-:Y:S01]  /*0a60*/  IMAD.U32 R15, RZ, RZ, UR7 ;  /* 0x00000007ff0f7e24 */ /* 0x000fe2000f8e00ff */
[----:B------:R2:W4:Y:S07]  /*0a70*/  @!P1 LDG.E R27, desc[UR18][R28.64] ;  /* 0x000000121c1b9981 */ /* 0x00052e000c1e1900 */
[----:B---3--:R-:W-:Y:S02]  /*0a80*/  @!P2 IMAD.WIDE R16, R15, 0x4, R16 ;  /* 0x000000040f10a825 */ /* 0x008fe400078e0210 */
[----:B------:R-:W1:Y:S04]  /*0a90*/  LDC.64 R14, c[0x0][0x380] ;  /* 0x0000e000ff0e7b82 */ /* 0x000e680000000a00 */
[----:B------:R3:W5:Y:S01]  /*0aa0*/  @!P2 LDG.E R17, desc[UR18][R16.64] ;  /* 0x000000121011a981 */ /* 0x000762000c1e1900 */
[----:B-1----:R-:W-:-:S06]  /*0ab0*/  @!P2 IMAD.WIDE R14, R23, 0x4, R14 ;  /* 0x00000004170ea825 */ /* 0x002fcc00078e020e */
[----:B------:R1:W5:Y:S01]  /*0ac0*/  @!P2 LDG.E R15, desc[UR18][R14.64] ;  /* 0x000000120e0fa981 */ /* 0x000362000c1e1900 */
[----:B------:R-:W-:Y:S01]  /*0ad0*/  IADD3 R20, PT, PT, R20, 0x8, RZ ;  /* 0x0000000814147810 */ /* 0x000fe20007ffe0ff */
[----:B------:R-:W-:Y:S01]  /*0ae0*/  UIADD3 UR6, UPT, UPT, UR6, 0x8, URZ ;  /* 0x0000000806067890 */ /* 0x000fe2000fffe0ff */
[----:B--2---:R-:W-:Y:S01]  /*0af0*/  MOV R28, UR14 ;  /* 0x0000000e001c7c02 */ /* 0x004fe20008000f00 */
[----:B0-----:R-:W-:Y:S01]  /*0b00*/  ULEA UR7, UR20, UR7, 0x3 ;  /* 0x0000000714077291 */ /* 0x001fe2000f8e18ff */
[----:B---3--:R-:W-:Y:S01]  /*0b10*/  MOV R16, UR14 ;  /* 0x0000000e00107c02 */ /* 0x008fe20008000f00 */
[----:B------:R-:W-:Y:S02]  /*0b20*/  ULEA UR8, UR20, UR8, 0x3 ;  /* 0x0000000814087291 */ /* 0x000fe4000f8e18ff */
[----:B------:R-:W-:Y:S01]  /*0b30*/  ULEA UR9, UR20, UR9, 0x3 ;  /* 0x0000000914097291 */ /* 0x000fe2000f8e18ff */
[----:B-1----:R-:W-:Y:S01]  /*0b40*/  IMAD.U32 R14, RZ, RZ, UR14 ;  /* 0x0000000eff0e7e24 */ /* 0x002fe2000f8e00ff */
[----:B------:R-:W-:-:S02]  /*0b50*/  ULEA UR10, UR20, UR10, 0x3 ;  /* 0x0000000a140a7291 */ /* 0x000fc4000f8e18ff */
[----:B------:R-:W-:Y:S02]  /*0b60*/  ULEA UR11, UR20, UR11, 0x3 ;  /* 0x0000000b140b7291 */ /* 0x000fe4000f8e18ff */
[----:B------:R-:W-:Y:S02]  /*0b70*/  ULEA UR12, UR20, UR12, 0x3 ;  /* 0x0000000c140c7291 */ /* 0x000fe4000f8e18ff */
[----:B------:R-:W-:Y:S02]  /*0b80*/  ULEA UR16, UR20, UR16, 0x3 ;  /* 0x0000001014107291 */ /* 0x000fe4000f8e18ff */
[----:B------:R-:W-:Y:S01]  /*0b90*/  ULEA UR13, UR20, UR13, 0x3 ;  /* 0x0000000d140d7291 */ /* 0x000fe2000f8e18ff */
[----:B------:R-:W-:Y:S01]  /*0ba0*/  LEA R13, R28, R13, 0x3 ;  /* 0x0000000d1c0d7211 */ /* 0x000fe200078e18ff */
[----:B------:R-:W-:Y:S01]  /*0bb0*/  IMAD R19, R14, 0x8, R19 ;  /* 0x000000080e137824 */ /* 0x000fe200078e0213 */
[----:B------:R-:W-:Y:S01]  /*0bc0*/  LEA R23, R16, R23, 0x3 ;  /* 0x0000001710177211 */ /* 0x000fe200078e18ff */
[----:B------:R-:W-:-:S02]  /*0bd0*/  IMAD R21, R14, 0x8, R21 ;  /* 0x000000080e157824 */ /* 0x000fc400078e0215 */
[----:B------:R-:W-:Y:S02]  /*0be0*/  VIADD R24, R24, 0x8 ;  /* 0x0000000818187836 */ /* 0x000fe40000000000 */
[----:B----4-:R-:W-:Y:S01]  /*0bf0*/  @!P1 FFMA R2, R27, R25, R2 ;  /* 0x000000191b029223 */ /* 0x010fe20000000002 */
[----:B------:R-:W-:Y:S02]  /*0c00*/  ISETP.NE.AND P1, PT, R20, RZ, PT ;  /* 0x000000ff1400720c */ /* 0x000fe40003f25270 */
[----:B------:R-:W-:-:S04]  /*0c10*/  MOV R25, UR14 ;  /* 0x0000000e00197c02 */ /* 0x000fc80008000f00 */
[C---:B------:R-:W-:Y:S01]  /*0c20*/  LEA R18, R25.reuse, R18, 0x3 ;  /* 0x0000001219127211 */ /* 0x040fe200078e18ff */
[C---:B------:R-:W-:Y:S02]  /*0c30*/  IMAD R26, R25.reuse, 0x8, R26 ;  /* 0x00000008191a7824 */ /* 0x040fe400078e021a */
[C---:B------:R-:W-:Y:S02]  /*0c40*/  IMAD R22, R25.reuse, 0x8, R22 ;  /* 0x0000000819167824 */ /* 0x040fe400078e0216 */
[----:B------:R-:W-:Y:S02]  /*0c50*/  IMAD R12, R25, 0x8, R12 ;  /* 0x00000008190c7824 */ /* 0x000fe400078e020c */
[----:B-----5:R-:W-:Y:S01]  /*0c60*/  @!P2 FFMA R2, R15, R17, R2 ;  /* 0x000000110f02a223 */ /* 0x020fe20000000002 */
[----:B------:R-:W-:Y:S06]  /*0c70*/  @P1 BRA `(.L_x_4) ;  /* 0xfffffff800201947 */ /* 0x000fec000383ffff */
[----:B------:R-:W-:-:S06]  /*0c80*/  UIADD3 UR6, UPT, UPT, UR6, -0x3, URZ ;  /* 0xfffffffd06067890 */ /* 0x000fcc000fffe0ff */
[----:B------:R-:W-:-:S07]  /*0c90*/  MOV R21, UR6 ;  /* 0x0000000600157c02 */ /* 0x000fce0008000f00 */
.L_x_3:
[----:B------:R-:W-:-:S05]  /*0ca0*/  IABS R18, UR4 ;  /* 0x0000000400127c13 */ /* 0x000fca0008000000 */
[----:B------:R-:W-:-:S05]  /*0cb0*/  VIADD R18, R18, UR4 ;  /* 0x0000000412127c36 */ /* 0x000fca0008000000 */
[----:B------:R-:W-:-:S04]  /*0cc0*/  IADD3 R20, PT, PT, R18, 0x1, RZ ;  /* 0x0000000112147810 */ /* 0x000fc80007ffe0ff */
[----:B------:R-:W-:-:S04]  /*0cd0*/  LOP3.LUT R12, R20, 0x7, RZ, 0xc0, !PT ;  /* 0x00000007140c7812 */ /* 0x000fc800078ec0ff */
[----:B------:R-:W-:-:S13]  /*0ce0*/  ISETP.NE.AND P1, PT, R12, RZ, PT ;  /* 0x000000ff0c00720c */ /* 0x000fda0003f25270 */
[----:B------:R-:W-:Y:S05]  /*0cf0*/  @!P1 BRA `(.L_x_5) ;  /* 0x0000000800189947 */ /* 0x000fea0003800000 */
[----:B------:R-:W-:Y:S01]  /*0d00*/  VIADD R12, R12, 0xffffffff ;  /* 0xffffffff0c0c7836 */ /* 0x000fe20000000000 */
[----:B------:R-:W-:-:S04]  /*0d10*/  LOP3.LUT R20, R20, 0x3, RZ, 0xc0, !PT ;  /* 0x0000000314147812 */ /* 0x000fc800078ec0ff */
[----:B------:R-:W-:Y:S02]  /*0d20*/  ISETP.GE.U32.AND P1, PT, R12, 0x3, PT ;  /* 0x000000030c00780c */ /* 0x000fe40003f26070 */
[----:B------:R-:W-:-:S11]  /*0d30*/  ISETP.NE.AND P4, PT, R20, RZ, PT ;  /* 0x000000ff1400720c */ /* 0x000fd60003f85270 */
[----:B------:R-:W-:Y:S05]  /*0d40*/  @!P1 BRA `(.L_x_6) ;  /* 0x00000004000c9947 */ /* 0x000fea0003800000 */
[----:B------:R-:W0:Y:S01]  /*0d50*/  LDCU UR6, c[0x0][0x39c] ;  /* 0x00007380ff0677ac */ /* 0x000e220008000800 */
[----:B------:R-:W-:Y:S01]  /*0d60*/  IADD3 R24, PT, PT, R0, R21, RZ ;  /* 0x0000001500187210 */ /* 0x000fe20007ffe0ff */
[----:B------:R-:W1:Y:S01]  /*0d70*/  LDC.64 R12, c[0x0][0x380] ;  /* 0x0000e000ff0c7b82 */ /* 0x000e620000000a00 */
[----:B------:R-:W-:Y:S01]  /*0d80*/  IADD3 R17, PT, PT, R3, UR5, RZ ;  /* 0x0000000503117c10 */ /* 0x000fe2000fffe0ff */
[----:B------:R-:W-:Y:S02]  /*0d90*/  UIADD3 UR7, UPT, UPT, UR4, UR5, URZ ;  /* 0x0000000504077290 */ /* 0x000fe4000fffe0ff */
[----:B------:R-:W-:-:S04]  /*0da0*/  VIADD R19, R24, 0x1 ;  /* 0x0000000118137836 */ /* 0x000fc80000000000 */
[----:B------:R-:W2:Y:S01]  /*0db0*/  LDC.64 R28, c[0x0][0x388] ;  /* 0x0000e200ff1c7b82 */ /* 0x000ea20000000a00 */
[----:B0-----:R-:W-:-:S07]  /*0dc0*/  ISETP.GE.AND P1, PT, R24, UR6, PT ;  /* 0x0000000618007c0c */ /* 0x001fce000bf26270 */
[----:B------:R-:W0:Y:S01]  /*0dd0*/  LDC.64 R14, c[0x0][0x380] ;  /* 0x0000e000ff0e7b82 */ /* 0x000e220000000a00 */
[C---:B------:R-:W-:Y:S02]  /*0de0*/  ISETP.GE.AND P2, PT, R19.reuse, UR6, PT ;  /* 0x0000000613007c0c */ /* 0x040fe4000bf46270 */
[----:B------:R-:W-:Y:S02]  /*0df0*/  ISETP.LT.OR P1, PT, R24, RZ, P1 ;  /* 0x000000ff1800720c */ /* 0x000fe40000f21670 */
[----:B------:R-:W-:Y:S02]  /*0e00*/  ISETP.LT.OR P2, PT, R19, RZ, P2 ;  /* 0x000000ff1300720c */ /* 0x000fe40001741670 */
[----:B------:R-:W-:Y:S02]  /*0e10*/  PLOP3.LUT P1, PT, P0, P1, PT, 0xf8, 0x8f ;  /* 0x00000000008f781c */ /* 0x000fe40000723f70 */
[----:B------:R-:W-:-:S11]  /*0e20*/  PLOP3.LUT P2, PT, P0, P2, PT, 0xf8, 0x8f ;  /* 0x00000000008f781c */ /* 0x000fd60000745f70 */
[----:B------:R-:W3:Y:S01]  /*0e30*/  @!P1 LDC R23, c[0x0][0x3a0] ;  /* 0x0000e800ff179b82 */ /* 0x000ee20000000800 */
[C---:B------:R-:W-:Y:S01]  /*0e40*/  @!P1 IMAD R27, R24.reuse, UR14, R17 ;  /* 0x0000000e181b9c24 */ /* 0x040fe2000f8e0211 */
[----:B------:R-:W-:-:S03]  /*0e50*/  IADD3 R22, PT, PT, R24, 0x2, RZ ;  /* 0x0000000218167810 */ /* 0x000fc60007ffe0ff */
[----:B-1----:R-:W-:-:S03]  /*0e60*/  @!P1 IMAD.WIDE R26, R27, 0x4, R12 ;  /* 0x000000041b1a9825 */ /* 0x002fc600078e020c */
[----:B------:R-:W1:Y:S01]  /*0e70*/  @!P2 LDC R16, c[0x0][0x3a0] ;  /* 0x0000e800ff10ab82 */ /* 0x000e620000000800 */
[----:B------:R-:W-:Y:S01]  /*0e80*/  @!P1 VIADD R12, R21, UR4 ;  /* 0x00000004150c9c36 */ /* 0x000fe20008000000 */
[C---:B------:R-:W-:Y:S01]  /*0e90*/  ISETP.GE.AND P3, PT, R22.reuse, UR6, PT ;  /* 0x0000000616007c0c */ /* 0x040fe2000bf66270 */
[----:B------:R-:W-:Y:S01]  /*0ea0*/  @!P2 IMAD R19, R19, UR14, R17 ;  /* 0x0000000e1313ac24 */ /* 0x000fe2000f8e0211 */
[----:B------:R4:W5:Y:S02]  /*0eb0*/  @!P1 LDG.E R25, desc[UR18][R26.64] ;  /* 0x000000121a199981 */ /* 0x000964000c1e1900 */
[----:B------:R-:W-:Y:S01]  /*0ec0*/  ISETP.LT.OR P3, PT, R22, RZ, P3 ;  /* 0x000000ff1600720c */ /* 0x000fe20001f61670 */
[----:B0-----:R-:W-:-:S03]  /*0ed0*/  @!P2 IMAD.WIDE R14, R19, 0x4, R14 ;  /* 0x00000004130ea825 */ /* 0x001fc600078e020e */
[----:B------:R-:W-:Y:S01]  /*0ee0*/  PLOP3.LUT P3, PT, P0, P3, PT, 0xf8, 0x8f ;  /* 0x00000000008f781c */ /* 0x000fe20000767f70 */
[----:B----4-:R-:W0:Y:S01]  /*0ef0*/  LDC.64 R26, c[0x0][0x380] ;  /* 0x0000e000ff1a7b82 */ /* 0x010e220000000a00 */
[----:B---3--:R-:W-:Y:S02]  /*0f00*/  @!P1 IMAD R13, R12, R23, UR7 ;  /* 0x000000070c0d9e24 */ /* 0x008fe4000f8e0217 */
[----:B------:R3:W4:Y:S02]  /*0f10*/  @!P2 LDG.E R23, desc[UR18][R14.64] ;  /* 0x000000120e17a981 */ /* 0x000724000c1e1900 */
[----:B--2---:R-:W-:-:S03]  /*0f20*/  @!P1 IMAD.WIDE R28, R13, 0x4, R28 ;  /* 0x000000040d1c9825 */ /* 0x004fc600078e021c */
[----:B------:R-:W2:Y:S01]  /*0f30*/  LDC.64 R12, c[0x0][0x388] ;  /* 0x0000e200ff0c7b82 */ /* 0x000ea20000000a00 */
[----:B------:R-:W-:Y:S01]  /*0f40*/  IADD3 R24, PT, PT, R24, 0x3, RZ ;  /* 0x0000000318187810 */ /* 0x000fe20007ffe0ff */
[----:B------:R1:W5:Y:S01]  /*0f50*/  @!P1 LDG.E R19, desc[UR18][R28.64] ;  /* 0x000000121c139981 */ /* 0x000362000c1e1900 */
[----:B---3--:R-:W-:Y:S02]  /*0f60*/  @!P2 VIADD R15, R21, UR4 ;  /* 0x00000004150fac36 */ /* 0x008fe40008000000 */
[C---:B------:R-:W-:Y:S02]  /*0f70*/  ISETP.GE.AND P5, PT, R24.reuse, UR6, PT ;  /* 0x0000000618007c0c */ /* 0x040fe4000bfa6270 */
[----:B-1----:R-:W-:Y:S02]  /*0f80*/  @!P2 IMAD R14, R15, R16, R16 ;  /* 0x000000100f0ea224 */ /* 0x002fe400078e0210 */
[----:B------:R-:W1:Y:S01]  /*0f90*/  @!P3 LDC R16, c[0x0][0x3a0] ;  /* 0x0000e800ff10bb82 */ /* 0x000e620000000800 */
[----:B------:R-:W-:Y:S01]  /*0fa0*/  ISETP.LT.OR P5, PT, R24, RZ, P5 ;  /* 0x000000ff1800720c */ /* 0x000fe20002fa1670 */
[----:B------:R-:W-:-:S03]  /*0fb0*/  @!P2 VIADD R29, R14, UR7 ;  /* 0x000000070e1dac36 */ /* 0x000fc60008000000 */
[----:B------:R-:W-:-:S03]  /*0fc0*/  PLOP3.LUT P5, PT, P0, P5, PT, 0xf8, 0x8f ;  /* 0x00000000008f781c */ /* 0x000fc600007abf70 */
[----:B------:R-:W3:Y:S01]  /*0fd0*/  LDC.64 R14, c[0x0][0x388] ;  /* 0x0000e200ff0e7b82 */ /* 0x000ee20000000a00 */
[----:B--2---:R-:W-:Y:S01]  /*0fe0*/  @!P2 IMAD.WIDE R28, R29, 0x4, R12 ;  /* 0x000000041d1ca825 */ /* 0x004fe200078e020c */
[----:B------:R-:W-:-:S03]  /*0ff0*/  MOV R12, UR4 ;  /* 0x00000004000c7c02 */ /* 0x000fc60008000f00 */
[----:B------:R-:W-:Y:S02]  /*1000*/  @!P3 IMAD R13, R22, UR14, R17 ;  /* 0x0000000e160dbc24 */ /* 0x000fe4000f8e0211 */
[----:B------:R2:W4:Y:S02]  /*1010*/  @!P2 LDG.E R22, desc[UR18][R28.64] ;  /* 0x000000121c16a981 */ /* 0x000524000c1e1900 */
[----:B0-----:R-:W-:Y:S01]  /*1020*/  @!P3 IMAD.WIDE R26, R13, 0x4, R26 ;  /* 0x000000040d1ab825 */ /* 0x001fe200078e021a */
[----:B------:R-:W-:-:S03]  /*1030*/  @!P3 IADD3 R13, PT, PT, R21, 0x2, R12 ;  /* 0x00000002150db810 */ /* 0x000fc60007ffe00c */
[----:B------:R-:W-:Y:S02]  /*1040*/  @!P5 IMAD R17, R24, UR14, R17 ;  /* 0x0000000e1811dc24 */ /* 0x000fe4000f8e0211 */
[----:B-1----:R-:W-:Y:S01]  /*1050*/  @!P3 IMAD R24, R13, R16, UR7 ;  /* 0x000000070d18be24 */ /* 0x002fe2000f8e0210 */
[----:B------:R-:W4:Y:S01]  /*1060*/  @!P3 LDG.E R27, desc[UR18][R26.64] ;  /* 0x000000121a1bb981 */ /* 0x000f22000c1e1900 */
[----:B------:R-:W0:Y:S08]  /*1070*/  LDC.64 R12, c[0x0][0x380] ;  /* 0x0000e000ff0c7b82 */ /* 0x000e300000000a00 */
[----:B------:R-:W1:Y:S01]  /*1080*/  @!P5 LDC R16, c[0x0][0x3a0] ;  /* 0x0000e800ff10db82 */ /* 0x000e620000000800 */
[----:B---3--:R-:W-:-:S04]  /*1090*/  @!P3 IMAD.WIDE R14, R24, 0x4, R14 ;  /* 0x00000004180eb825 */ /* 0x008fc800078e020e */
[----:B------:R-:W-:Y:S02]  /*10a0*/  IMAD.U32 R24, RZ, RZ, UR4 ;  /* 0x00000004ff187e24 */ /* 0x000fe4000f8e00ff */
[----:B------:R-:W3:Y:S03]  /*10b0*/  @!P3 LDG.E R14, desc[UR18][R14.64] ;  /* 0x000000120e0eb981 */ /* 0x000ee6000c1e1900 */
[----:B--2---:R-:W-:Y:S01]  /*10c0*/  @!P5 IADD3 R29, PT, PT, R21, 0x3, R24 ;  /* 0x00000003151dd810 */ /* 0x004fe20007ffe018 */
[----:B0-----:R-:W-:-:S06]  /*10d0*/  @!P5 IMAD.WIDE R12, R17, 0x4, R12 ;  /* 0x00000004110cd825 */ /* 0x001fcc00078e020c */
[----:B------:R-:W2:Y:S01]  /*10e0*/  @!P5 LDG.E R13, desc[UR18][R12.64] ;  /* 0x000000120c0dd981 */ /* 0x000ea2000c1e1900 */
[----:B-1----:R-:W-:Y:S02]  /*10f0*/  @!P5 IMAD R29, R29, R16, UR7 ;  /* 0x000000071d1dde24 */ /* 0x002fe4000f8e0210 */
[----:B------:R-:W0:Y:S02]  /*1100*/  LDC.64 R16, c[0x0][0x388] ;  /* 0x0000e200ff107b82 */ /* 0x000e240000000a00 */
[----:B0-----:R-:W-:-:S06]  /*1110*/  @!P5 IMAD.WIDE R16, R29, 0x4, R16 ;  /* 0x000000041d10d825 */ /* 0x001fcc00078e0210 */
[----:B------:R-:W2:Y:S01]  /*1120*/  @!P5 LDG.E R16, desc[UR18][R16.64] ;  /* 0x000000121010d981 */ /* 0x000ea2000c1e1900 */
[----:B------:R-:W-:Y:S01]  /*1130*/  IADD3 R21, PT, PT, R21, 0x4, RZ ;  /* 0x0000000415157810 */ /* 0x000fe20007ffe0ff */
[----:B-----5:R-:W-:-:S04]  /*1140*/  @!P1 FFMA R2, R25, R19, R2 ;  /* 0x0000001319029223 */ /* 0x020fc80000000002 */
[----:B----4-:R-:W-:-:S04]  /*1150*/  @!P2 FFMA R2, R23, R22, R2 ;  /* 0x000000161702a223 */ /* 0x010fc80000000002 */
[----:B---3--:R-:W-:-:S04]  /*1160*/  @!P3 FFMA R2, R27, R14, R2 ;  /* 0x0000000e1b02b223 */ /* 0x008fc80000000002 */
[----:B--2---:R-:W-:-:S07]  /*1170*/  @!P5 FFMA R2, R13, R16, R2 ;  /* 0x000000100d02d223 */ /* 0x004fce0000000002 */
.L_x_6:
[----:B------:R-:W-:Y:S05]  /*1180*/  @!P4 BRA `(.L_x_5) ;  /* 0x0000000000f4c947 */ /* 0x000fea0003800000 */
[----:B------:R-:W-:Y:S02]  /*1190*/  ISETP.NE.AND P1, PT, R20, 0x1, PT ;  /* 0x000000011400780c */ /* 0x000fe40003f25270 */
[----:B------:R-:W-:-:S04]  /*11a0*/  LOP3.LUT R18, R18, 0x1, RZ, 0xc0, !PT ;  /* 0x0000000112127812 */ /* 0x000fc800078ec0ff */
[----:B------:R-:W-:-:S07]  /*11b0*/  ISETP.NE.U32.AND P2, PT, R18, 0x1, PT ;  /* 0x000000011200780c */ /* 0x000fce0003f45070 */
[----:B------:R-:W-:Y:S06]  /*11c0*/  @!P1 BRA `(.L_x_7) ;  /* 0x00000000008c9947 */ /* 0x000fec0003800000 */
[----:B------:R-:W0:Y:S01]  /*11d0*/  LDCU UR6, c[0x0][0x39c] ;  /* 0x00007380ff0677ac */ /* 0x000e220008000800 */
[----:B------:R-:W-:Y:S01]  /*11e0*/  IADD3 R25, PT, PT, R0, R21, RZ ;  /* 0x0000001500197210 */ /* 0x000fe20007ffe0ff */
[----:B------:R-:W1:Y:S01]  /*11f0*/  LDC.64 R18, c[0x0][0x380] ;  /* 0x0000e000ff127b82 */ /* 0x000e620000000a00 */
[----:B------:R-:W-:-:S03]  /*1200*/  IADD3 R22, PT, PT, R3, UR5, RZ ;  /* 0x0000000503167c10 */ /* 0x000fc6000fffe0ff */
[----:B------:R-:W-:-:S04]  /*1210*/  VIADD R23, R25, 0x1 ;  /* 0x0000000119177836 */ /* 0x000fc80000000000 */
[----:B------:R-:W2:Y:S01]  /*1220*/  LDC.64 R16, c[0x0][0x388] ;  /* 0x0000e200ff107b82 */ /* 0x000ea20000000a00 */
[----:B0-----:R-:W-:-:S07]  /*1230*/  ISETP.GE.AND P1, PT, R23, UR6, PT ;  /* 0x0000000617007c0c */ /* 0x001fce000bf26270 */
[----:B------:R-:W0:Y:S01]  /*1240*/  LDC.64 R12, c[0x0][0x380] ;  /* 0x0000e000ff0c7b82 */ /* 0x000e220000000a00 */
[----:B------:R-:W-:-:S04]  /*1250*/  ISETP.LT.OR P1, PT, R23, RZ, P1 ;  /* 0x000000ff1700720c */ /* 0x000fc80000f21670 */
[----:B------:R-:W-:-:S03]  /*1260*/  PLOP3.LUT P3, PT, P0, P1, PT, 0xf8, 0x8f ;  /* 0x00000000008f781c */ /* 0x000fc60000763f70 */
[----:B------:R-:W3:Y:S01]  /*1270*/  LDC.64 R14, c[0x0][0x388] ;  /* 0x0000e200ff0e7b82 */ /* 0x000ee20000000a00 */
[----:B------:R-:W-:Y:S01]  /*1280*/  ISETP.GE.AND P1, PT, R25, UR6, PT ;  /* 0x0000000619007c0c */ /* 0x000fe2000bf26270 */
[----:B------:R-:W-:-:S03]  /*1290*/  UIADD3 UR6, UPT, UPT, UR4, UR5, URZ ;  /* 0x0000000504067290 */ /* 0x000fc6000fffe0ff */
[----:B------:R-:W-:-:S04]  /*12a0*/  ISETP.LT.OR P1, PT, R25, RZ, P1 ;  /* 0x000000ff1900720c */ /* 0x000fc80000f21670 */
[----:B------:R-:W-:Y:S01]  /*12b0*/  PLOP3.LUT P1, PT, P0, P1, PT, 0xf8, 0x8f ;  /* 0x00000000008f781c */ /* 0x000fe20000723f70 */
[----:B------:R-:W4:Y:S01]  /*12c0*/  @!P3 LDC R29, c[0x0][0x3a0] ;  /* 0x0000e800ff1dbb82 */ /* 0x000f220000000800 */
[----:B------:R-:W-:Y:S01]  /*12d0*/  @!P3 IADD3 R20, PT, PT, R21, UR4, RZ ;  /* 0x000000041514bc10 */ /* 0x000fe2000fffe0ff */
[----:B------:R-:W-:-:S10]  /*12e0*/  @!P3 IMAD R23, R23, UR14, R22 ;  /* 0x0000000e1717bc24 */ /* 0x000fd4000f8e0216 */
[----:B------:R-:W5:Y:S01]  /*12f0*/  @!P1 LDC R27, c[0x0][0x3a0] ;  /* 0x0000e800ff1b9b82 */ /* 0x000f620000000800 */
[----:B------:R-:W-:Y:S02]  /*1300*/  @!P1 VIADD R24, R21, UR4 ;  /* 0x0000000415189c36 */ /* 0x000fe40008000000 */
[----:B------:R-:W-:-:S04]  /*1310*/  @!P1 IMAD R25, R25, UR14, R22 ;  /* 0x0000000e19199c24 */ /* 0x000fc8000f8e0216 */
[----:B-1----:R-:W-:-:S04]  /*1320*/  @!P1 IMAD.WIDE R18, R25, 0x4, R18 ;  /* 0x0000000419129825 */ /* 0x002fc800078e0212 */
[----:B----4-:R-:W-:Y:S02]  /*1330*/  @!P3 IMAD R20, R20, R29, R29 ;  /* 0x0000001d1414b224 */ /* 0x010fe400078e021d */
[----:B------:R-:W4:Y:S03]  /*1340*/  @!P1 LDG.E R19, desc[UR18][R18.64] ;  /* 0x0000001212139981 */ /* 0x000f26000c1e1900 */
[----:B------:R-:W-:Y:S01]  /*1350*/  @!P3 IADD3 R25, PT, PT, R20, UR6, RZ ;  /* 0x000000061419bc10 */ /* 0x000fe2000fffe0ff */
[----:B-----5:R-:W-:-:S04]  /*1360*/  @!P1 IMAD R27, R24, R27, UR6 ;  /* 0x00000006181b9e24 */ /* 0x020fc8000f8e021b */
[----:B--2---:R-:W-:-:S04]  /*1370*/  @!P1 IMAD.WIDE R16, R27, 0x4, R16 ;  /* 0x000000041b109825 */ /* 0x004fc800078e0210 */
[----:B0-----:R-:W-:Y:S02]  /*1380*/  @!P3 IMAD.WIDE R12, R23, 0x4, R12 ;  /* 0x00000004170cb825 */ /* 0x001fe400078e020c */
[----:B------:R-:W4:Y:S02]  /*1390*/  @!P1 LDG.E R17, desc[UR18][R16.64] ;  /* 0x0000001210119981 */ /* 0x000f24000c1e1900 */
[----:B---3--:R-:W-:Y:S02]  /*13a0*/  @!P3 IMAD.WIDE R14, R25, 0x4, R14 ;  /* 0x00000004190eb825 */ /* 0x008fe400078e020e */
[----:B------:R-:W2:Y:S04]  /*13b0*/  @!P3 LDG.E R13, desc[UR18][R12.64] ;  /* 0x000000120c0db981 */ /* 0x000ea8000c1e1900 */
[----:B------:R-:W2:Y:S01]  /*13c0*/  @!P3 LDG.E R15, desc[UR18][R14.64] ;  /* 0x000000120e0fb981 */ /* 0x000ea2000c1e1900 */
[----:B------:R-:W-:Y:S01]  /*13d0*/  IADD3 R21, PT, PT, R21, 0x2, RZ ;  /* 0x0000000215157810 */ /* 0x000fe20007ffe0ff */
[----:B----4-:R-:W-:-:S04]  /*13e0*/  @!P1 FFMA R2, R17, R19, R2 ;  /* 0x0000001311029223 */ /* 0x010fc80000000002 */
[----:B--2---:R-:W-:-:S07]  /*13f0*/  @!P3 FFMA R2, R15, R13, R2 ;  /* 0x0000000d0f02b223 */ /* 0x004fce0000000002 */
.L_x_7:
[----:B------:R-:W-:Y:S05]  /*1400*/  @!P2 BRA `(.L_x_5) ;  /* 0x000000000054a947 */ /* 0x000fea0003800000 */
[----:B------:R-:W0:Y:S01]  /*1410*/  LDCU UR6, c[0x0][0x39c] ;  /* 0x00007380ff0677ac */ /* 0x000e220008000800 */
[----:B------:R-:W-:Y:S01]  /*1420*/  IMAD.IADD R17, R0, 0x1, R21 ;  /* 0x0000000100117824 */ /* 0x000fe200078e0215 */
[----:B------:R-:W-:Y:S04]  /*1430*/  BSSY.RECONVERGENT B0, `(.L_x_5) ;  /* 0x0000012000007945 */ /* 0x000fe80003800200 */
[----:B0-----:R-:W-:-:S04]  /*1440*/  ISETP.GE.AND P1, PT, R17, UR6, PT ;  /* 0x0000000611007c0c */ /* 0x001fc8000bf26270 */
[----:B------:R-:W-:-:S04]  /*1450*/  ISETP.LT.OR P1, PT, R17, RZ, P1 ;  /* 0x000000ff1100720c */ /* 0x000fc80000f21670 */
[----:B------:R-:W-:-:S13]  /*1460*/  PLOP3.LUT P1, PT, P0, P1, PT, 0xf8, 0x8f ;  /* 0x00000000008f781c */ /* 0x000fda0000723f70 */
[----:B------:R-:W-:Y:S05]  /*1470*/  @P1 BRA `(.L_x_8) ;  /* 0x0000000000341947 */ /* 0x000fea0003800000 */
[----:B------:R-:W0:Y:S01]  /*1480*/  LDC R16, c[0x0][0x3a0] ;  /* 0x0000e800ff107b82 */ /* 0x000e220000000800 */
[----:B------:R-:W-:Y:S02]  /*1490*/  UIADD3 UR6, UPT, UPT, UR4, UR5, URZ ;  /* 0x0000000504067290 */ /* 0x000fe4000fffe0ff */
[----:B------:R-:W-:Y:S02]  /*14a0*/  IADD3 R18, PT, PT, R3, UR5, RZ ;  /* 0x0000000503127c10 */ /* 0x000fe4000fffe0ff */
[----:B------:R-:W-:-:S03]  /*14b0*/  IADD3 R21, PT, PT, R21, UR4, RZ ;  /* 0x0000000415157c10 */ /* 0x000fc6000fffe0ff */
[----:B------:R-:W-:Y:S01]  /*14c0*/  IMAD R17, R17, UR14, R18 ;  /* 0x0000000e11117c24 */ /* 0x000fe2000f8e0212 */
[----:B------:R-:W1:Y:S08]  /*14d0*/  LDC.64 R14, c[0x0][0x380] ;  /* 0x0000e000ff0e7b82 */ /* 0x000e700000000a00 */
[----:B------:R-:W2:Y:S01]  /*14e0*/  LDC.64 R12, c[0x0][0x388] ;  /* 0x0000e200ff0c7b82 */ /* 0x000ea20000000a00 */
[----:B0-----:R-:W-:-:S02]  /*14f0*/  IMAD R21, R21, R16, UR6 ;  /* 0x0000000615157e24 */ /* 0x001fc4000f8e0210 */
[----:B-1----:R-:W-:-:S06]  /*1500*/  IMAD.WIDE R14, R17, 0x4, R14 ;  /* 0x00000004110e7825 */ /* 0x002fcc00078e020e */
[----:B------:R-:W3:Y:S01]  /*1510*/  LDG.E R15, desc[UR18][R14.64] ;  /* 0x000000120e0f7981 */ /* 0x000ee2000c1e1900 */
[----:B--2---:R-:W-:-:S06]  /*1520*/  IMAD.WIDE R12, R21, 0x4, R12 ;  /* 0x00000004150c7825 */ /* 0x004fcc00078e020c */
[----:B------:R-:W3:Y:S02]  /*1530*/  LDG.E R12, desc[UR18][R12.64] ;  /* 0x000000120c0c7981 */ /* 0x000ee4000c1e1900 */
[----:B---3--:R-:W-:-:S07]  /*1540*/  FFMA R2, R15, R12, R2 ;  /* 0x0000000c0f027223 */ /* 0x008fce0000000002 */
.L_x_8:
[----:B------:R-:W-:Y:S05]  /*1550*/  BSYNC.RECONVERGENT B0 ;  /* 0x0000000000007941 */ /* 0x000fea0003800200 */
.L_x_5:
[----:B------:R-:W-:-:S04]  /*1560*/  IABS R12, UR4 ;  /* 0x00000004000c7c13 */ /* 0x000fc80008000000 */
[----:B------:R-:W-:Y:S01]  /*1570*/  ISETP.NE.AND P0, PT, R12, UR5, PT ;  /* 0x000000050c007c0c */ /* 0x000fe2000bf05270 */
[----:B------:R-:W-:-:S12]  /*1580*/  UIADD3 UR5, UPT, UPT, UR5, 0x1, URZ ;  /* 0x0000000105057890 */ /* 0x000fd8000fffe0ff */
[----:B------:R-:W-:Y:S05]  /*1590*/  @P0 BRA `(.L_x_9) ;  /* 0xffffffec00340947 */ /* 0x000fea000383ffff */
.L_x_2:
[----:B------:R-:W0:Y:S01]  /*15a0*/  LDC.64 R4, c[0x0][0x390] ;  /* 0x0000e400ff047b82 */ /* 0x000e220000000a00 */
[----:B------:R-:W-:-:S04]  /*15b0*/  IMAD R3, R0, UR14, R3 ;  /* 0x0000000e00037c24 */ /* 0x000fc8000f8e0203 */
[----:B0-----:R-:W-:-:S05]  /*15c0*/  IMAD.WIDE R4, R3, 0x4, R4 ;  /* 0x0000000403047825 */ /* 0x001fca00078e0204 */
[----:B------:R-:W-:Y:S01]  /*15d0*/  STG.E desc[UR18][R4.64], R2 ;  /* 0x0000000204007986 */ /* 0x000fe2000c101912 */
[----:B------:R-:W-:Y:S05]  /*15e0*/  EXIT ;  /* 0x000000000000794d */ /* 0x000fea0003800000 */
.L_x_10:
        /* <DEDUP_REMOVED lines=9> */
.L_x_12:


//--------------------- .nv.global.init           --------------------------
	.section	.nv.global.init,"aw",@progbits
.nv.global.init:
	.type		$str,@object
	.size		$str,(.L_0 - $str)
$str:
        /*0000*/ 	.byte	0x48, 0x65, 0x6c, 0x6c, 0x6f, 0x20, 0x74, 0x68, 0x72, 0x65, 0x61, 0x64, 0x20, 0x25, 0x64, 0x2c
        /*0010*/ 	.byte	0x20, 0x66, 0x3d, 0x25, 0x66, 0x0a, 0x00
.L_0:


//--------------------- .nv.shared.reserved.0     --------------------------
	.section	.nv.shared.reserved.0,"aw",@nobits
	.weak		__nv_reservedSMEM_offset_0_alias
	.size		__nv_reservedSMEM_offset_0_alias, 0, 64
	.other		__nv_reservedSMEM_offset_0_alias,@"STO_CUDA_RESERVED_SHARED STV_DEFAULT"
__nv_reservedSMEM_offset_0_alias:
	.zero		0
	.zero		64


//--------------------- .nv.constant0._Z9helloCUDAf --------------------------
	.section	.nv.constant0._Z9helloCUDAf,"a",@progbits
	.sectionflags	@""
	.align	4
.nv.constant0._Z9helloCUDAf:
	.zero		900


//--------------------- .nv.constant0._Z11convolutionPfS_S_iii --------------------------
	.section	.nv.constant0._Z11convolutionPfS_S_iii,"a",@progbits
	.sectionflags	@""
	.align	4
.nv.constant0._Z11convolutionPfS_S_iii:
	.zero		932


//--------------------- SYMBOLS --------------------------

	.type		.nv.reservedSmem.offset0,@object
	.size		.nv.reservedSmem.offset0,0x4
	.type		vprintf,@function
